// auto-generated by cutlass_sweep.gemm — config: {"arch": "sm_90", "cluster_m": 2, "cluster_n": 1, "dtype": "fp16", "dtype_b": "fp16", "layout": "nt", "stages": 0, "tile_k": 64, "tile_m": 128, "tile_n": 16}
#include "cutlass/cutlass.h"
#include "cutlass/gemm/collective/collective_builder.hpp"
#include "cutlass/gemm/device/gemm_universal_adapter.h"
#include "cutlass/gemm/kernel/gemm_universal.hpp"
#include "cutlass/epilogue/collective/collective_builder.hpp"

using ElemA = cutlass::half_t;
using ElemB = cutlass::half_t;
using ElemCD = cutlass::half_t;
using Acc  = float;
using TileShape    = cute::Shape<cute::_128, cute::_16, cute::_64>;
using ClusterShape = cute::Shape<cute::_2, cute::_1, cute::_1>;

using CollectiveEpilogue = typename cutlass::epilogue::collective::CollectiveBuilder<
    cutlass::arch::Sm90, cutlass::arch::OpClassTensorOp,
    TileShape, ClusterShape,
    cutlass::epilogue::collective::EpilogueTileAuto,
    Acc, Acc,
    ElemCD, cutlass::layout::RowMajor, 128 / cutlass::sizeof_bits<ElemCD>::value,
    ElemCD, cutlass::layout::RowMajor, 128 / cutlass::sizeof_bits<ElemCD>::value,
    cutlass::epilogue::collective::EpilogueScheduleAuto
  >::CollectiveOp;

using CollectiveMainloop = typename cutlass::gemm::collective::CollectiveBuilder<
    cutlass::arch::Sm90, cutlass::arch::OpClassTensorOp,
    ElemA, cutlass::layout::RowMajor, 128 / cutlass::sizeof_bits<ElemA>::value,
    ElemB, cutlass::layout::ColumnMajor, 128 / cutlass::sizeof_bits<ElemB>::value,
    Acc,
    TileShape, ClusterShape,
    cutlass::gemm::collective::StageCountAutoCarveout<static_cast<int>(sizeof(typename CollectiveEpilogue::SharedStorage))>,
    cutlass::gemm::collective::KernelScheduleAuto
  >::CollectiveOp;

using GemmKernel = cutlass::gemm::kernel::GemmUniversal<
    cute::Shape<int,int,int,int>,
    CollectiveMainloop,
    CollectiveEpilogue
>;
using Gemm = cutlass::gemm::device::GemmUniversalAdapter<GemmKernel>;

// Force the device kernel symbol into the cubin without needing a host main.
auto* _anchor = &cutlass::device_kernel<GemmKernel>;


// ===== COMPILED SASS (sm_90a) =====

	.target	sm_90a

	.elftype	@"ET_EXEC"


//--------------------- .note.nv.tkinfo           --------------------------
	.section	.note.nv.tkinfo,"",@"SHT_NOTE"
	.sectionflags	@"SHF_NOTE_NV_TKINFO"
	.tkinfo
        /*0018*/ 	.word	0x00000002
        /*0030*/ 	.string	""
        /*0030*/ 	.string	"ptxas"
        /*0030*/ 	.string	"Cuda compilation tools, release 13.0, V13.0.88"
        /*0030*/ 	.string	"Build cuda_13.0.r13.0/compiler.36424714_0"
        /*0030*/ 	.string	"-arch sm_90a -m 64 "



//--------------------- .note.nv.cuinfo           --------------------------
	.section	.note.nv.cuinfo,"",@"SHT_NOTE"
	.sectionflags	@"SHF_NOTE_NV_CUINFO"
        /*0018*/ 	.short	0x0002
        /*001a*/ 	.short	0x005a
        /*001c*/ 	.short	0x0082
	.zero		2


//--------------------- .nv.info                  --------------------------
	.section	.nv.info,"",@"SHT_CUDA_INFO"
	.align	4


	//----- nvinfo : EIATTR_REGCOUNT
	.align		4
        /*0000*/ 	.byte	0x04, 0x2f
        /*0002*/ 	.short	(.L_15 - .L_14)
	.align		4
.L_14:
        /*0004*/ 	.word	index@(_ZN7cutlass13device_kernelINS_4gemm6kernel13GemmUniversalIN4cute5tupleIJiiiiEEENS1_10collective13CollectiveMmaINS1_34MainloopSm90TmaGmmaWarpSpecializedILi12ENS5_IJNS4_1CILi2EEENSA_ILi1EEESC_EEENS1_35KernelTmaWarpSpecializedCooperativeEEENS5_IJNSA_ILi128EEENSA_ILi16EEENSA_ILi64EEEEEENS_6half_tENS5_IJlSC_lEEESK_SL_NS4_8TiledMMAINS4_8MMA_AtomIJNS4_4SM904GMMA25MMA_64x16x16_F32F16F16_SSILNSP_5MajorE0ELSR_0ELNSP_7ScaleInE1ELSS_1EEEEEENS4_6LayoutISD_NS5_IJSC_NSA_ILi0EEESW_EEEEENS5_IJNS4_10UnderscoreESZ_SZ_EEEEENS4_13SM90_TMA_LOADENS4_14ComposedLayoutINS4_7SwizzleILi3ELi4ELi3EEENS4_18smem_ptr_flag_bitsILi16EEENSV_INS5_IJNSA_ILi8EEESI_EEENS5_IJSI_SC_EEEEEEEvNS4_8identityENS4_23SM90_TMA_LOAD_MULTICASTES1C_vS1D_EENS_8epilogue10collective6detail29Sm90TmaWarpSpecializedAdapterINS1H_15DefaultEpilogueISK_SL_SL_NS1G_6thread17LinearCombinationISK_Li1EffLNS1L_9ScaleType4KindE0ELNS_15FloatRoundStyleE2ESK_EENS1_15EpilogueDefaultEEEEEvvEEEEvNT_6ParamsE)
        /*0008*/ 	.word	0x000000a8


	//----- nvinfo : EIATTR_FRAME_SIZE
	.align		4
.L_15:
        /*000c*/ 	.byte	0x04, 0x11
        /*000e*/ 	.short	(.L_17 - .L_16)
	.align		4
.L_16:
        /*0010*/ 	.word	index@(_ZN7cutlass13device_kernelINS_4gemm6kernel13GemmUniversalIN4cute5tupleIJiiiiEEENS1_10collective13CollectiveMmaINS1_34MainloopSm90TmaGmmaWarpSpecializedILi12ENS5_IJNS4_1CILi2EEENSA_ILi1EEESC_EEENS1_35KernelTmaWarpSpecializedCooperativeEEENS5_IJNSA_ILi128EEENSA_ILi16EEENSA_ILi64EEEEEENS_6half_tENS5_IJlSC_lEEESK_SL_NS4_8TiledMMAINS4_8MMA_AtomIJNS4_4SM904GMMA25MMA_64x16x16_F32F16F16_SSILNSP_5MajorE0ELSR_0ELNSP_7ScaleInE1ELSS_1EEEEEENS4_6LayoutISD_NS5_IJSC_NSA_ILi0EEESW_EEEEENS5_IJNS4_10UnderscoreESZ_SZ_EEEEENS4_13SM90_TMA_LOADENS4_14ComposedLayoutINS4_7SwizzleILi3ELi4ELi3EEENS4_18smem_ptr_flag_bitsILi16EEENSV_INS5_IJNSA_ILi8EEESI_EEENS5_IJSI_SC_EEEEEEEvNS4_8identityENS4_23SM90_TMA_LOAD_MULTICASTES1C_vS1D_EENS_8epilogue10collective6detail29Sm90TmaWarpSpecializedAdapterINS1H_15DefaultEpilogueISK_SL_SL_NS1G_6thread17LinearCombinationISK_Li1EffLNS1L_9ScaleType4KindE0ELNS_15FloatRoundStyleE2ESK_EENS1_15EpilogueDefaultEEEEEvvEEEEvNT_6ParamsE)
        /*0014*/ 	.word	0x00000000


	//----- nvinfo : EIATTR_MIN_STACK_SIZE
	.align		4
.L_17:
        /*0018*/ 	.byte	0x04, 0x12
        /*001a*/ 	.short	(.L_19 - .L_18)
	.align		4
.L_18:
        /*001c*/ 	.word	index@(_ZN7cutlass13device_kernelINS_4gemm6kernel13GemmUniversalIN4cute5tupleIJiiiiEEENS1_10collective13CollectiveMmaINS1_34MainloopSm90TmaGmmaWarpSpecializedILi12ENS5_IJNS4_1CILi2EEENSA_ILi1EEESC_EEENS1_35KernelTmaWarpSpecializedCooperativeEEENS5_IJNSA_ILi128EEENSA_ILi16EEENSA_ILi64EEEEEENS_6half_tENS5_IJlSC_lEEESK_SL_NS4_8TiledMMAINS4_8MMA_AtomIJNS4_4SM904GMMA25MMA_64x16x16_F32F16F16_SSILNSP_5MajorE0ELSR_0ELNSP_7ScaleInE1ELSS_1EEEEEENS4_6LayoutISD_NS5_IJSC_NSA_ILi0EEESW_EEEEENS5_IJNS4_10UnderscoreESZ_SZ_EEEEENS4_13SM90_TMA_LOADENS4_14ComposedLayoutINS4_7SwizzleILi3ELi4ELi3EEENS4_18smem_ptr_flag_bitsILi16EEENSV_INS5_IJNSA_ILi8EEESI_EEENS5_IJSI_SC_EEEEEEEvNS4_8identityENS4_23SM90_TMA_LOAD_MULTICASTES1C_vS1D_EENS_8epilogue10collective6detail29Sm90TmaWarpSpecializedAdapterINS1H_15DefaultEpilogueISK_SL_SL_NS1G_6thread17LinearCombinationISK_Li1EffLNS1L_9ScaleType4KindE0ELNS_15FloatRoundStyleE2ESK_EENS1_15EpilogueDefaultEEEEEvvEEEEvNT_6ParamsE)
        /*0020*/ 	.word	0x00000000
.L_19:


//--------------------- .nv.compat                --------------------------
	.section	.nv.compat,"",@"SHT_CUDA_COMPAT_INFO"
	.align	4
        /*0000*/ 	.byte	0x02, 0x09, 0x01, 0x00, 0x02, 0x02, 0x04, 0x00, 0x02, 0x05, 0x05, 0x00, 0x03, 0x07, 0x01, 0x01
        /*0010*/ 	.byte	0x02, 0x03, 0x01, 0x00, 0x02, 0x06, 0x01, 0x00, 0x04, 0x0b, 0x08, 0x00, 0x00, 0x00, 0x00, 0x00
        /*0020*/ 	.byte	0x00, 0x00, 0x00, 0x00


//--------------------- .nv.info._ZN7cutlass13device_kernelINS_4gemm6kernel13GemmUniversalIN4cute5tupleIJiiiiEEENS1_10collective13CollectiveMmaINS1_34MainloopSm90TmaGmmaWarpSpecializedILi12ENS5_IJNS4_1CILi2EEENSA_ILi1EEESC_EEENS1_35KernelTmaWarpSpecializedCooperativeEEENS5_IJNSA_ILi128EEENSA_ILi16EEENSA_ILi64EEEEEENS_6half_tENS5_IJlSC_lEEESK_SL_NS4_8TiledMMAINS4_8MMA_AtomIJNS4_4SM904GMMA25MMA_64x16x16_F32F16F16_SSILNSP_5MajorE0ELSR_0ELNSP_7ScaleInE1ELSS_1EEEEEENS4_6LayoutISD_NS5_IJSC_NSA_ILi0EEESW_EEEEENS5_IJNS4_10UnderscoreESZ_SZ_EEEEENS4_13SM90_TMA_LOADENS4_14ComposedLayoutINS4_7SwizzleILi3ELi4ELi3EEENS4_18smem_ptr_flag_bitsILi16EEENSV_INS5_IJNSA_ILi8EEESI_EEENS5_IJSI_SC_EEEEEEEvNS4_8identityENS4_23SM90_TMA_LOAD_MULTICASTES1C_vS1D_EENS_8epilogue10collective6detail29Sm90TmaWarpSpecializedAdapterINS1H_15DefaultEpilogueISK_SL_SL_NS1G_6thread17LinearCombinationISK_Li1EffLNS1L_9ScaleType4KindE0ELNS_15FloatRoundStyleE2ESK_EENS1_15EpilogueDefaultEEEEEvvEEEEvNT_6ParamsE --------------------------
	.section	.nv.info._ZN7cutlass13device_kernelINS_4gemm6kernel13GemmUniversalIN4cute5tupleIJiiiiEEENS1_10collective13CollectiveMmaINS1_34MainloopSm90TmaGmmaWarpSpecializedILi12ENS5_IJNS4_1CILi2EEENSA_ILi1EEESC_EEENS1_35KernelTmaWarpSpecializedCooperativeEEENS5_IJNSA_ILi128EEENSA_ILi16EEENSA_ILi64EEEEEENS_6half_tENS5_IJlSC_lEEESK_SL_NS4_8TiledMMAINS4_8MMA_AtomIJNS4_4SM904GMMA25MMA_64x16x16_F32F16F16_SSILNSP_5MajorE0ELSR_0ELNSP_7ScaleInE1ELSS_1EEEEEENS4_6LayoutISD_NS5_IJSC_NSA_ILi0EEESW_EEEEENS5_IJNS4_10UnderscoreESZ_SZ_EEEEENS4_13SM90_TMA_LOADENS4_14ComposedLayoutINS4_7SwizzleILi3ELi4ELi3EEENS4_18smem_ptr_flag_bitsILi16EEENSV_INS5_IJNSA_ILi8EEESI_EEENS5_IJSI_SC_EEEEEEEvNS4_8identityENS4_23SM90_TMA_LOAD_MULTICASTES1C_vS1D_EENS_8epilogue10collective6detail29Sm90TmaWarpSpecializedAdapterINS1H_15DefaultEpilogueISK_SL_SL_NS1G_6thread17LinearCombinationISK_Li1EffLNS1L_9ScaleType4KindE0ELNS_15FloatRoundStyleE2ESK_EENS1_15EpilogueDefaultEEEEEvvEEEEvNT_6ParamsE,"",@"SHT_CUDA_INFO"
	.sectionflags	@""
	.align	4


	//----- nvinfo : EIATTR_CUDA_API_VERSION
	.align		4
        /*0000*/ 	.byte	0x04, 0x37
        /*0002*/ 	.short	(.L_21 - .L_20)
.L_20:
        /*0004*/ 	.word	0x00000082


	//----- nvinfo : EIATTR_KPARAM_INFO
	.align		4
.L_21:
        /*0008*/ 	.byte	0x04, 0x17
        /*000a*/ 	.short	(.L_23 - .L_22)
.L_22:
        /*000c*/ 	.word	0x00000000
        /*0010*/ 	.short	0x0000
        /*0012*/ 	.short	0x0070
        /*0014*/ 	.byte	0x00, 0xf0, 0x01, 0x10


	//----- nvinfo : EIATTR_SPARSE_MMA_MASK
	.align		4
.L_23:
        /*0018*/ 	.byte	0x03, 0x50
        /*001a*/ 	.short	0x0000


	//----- nvinfo : EIATTR_MAXREG_COUNT
	.align		4
        /*001c*/ 	.byte	0x03, 0x1b
        /*001e*/ 	.short	0x00a8


	//----- nvinfo : EIATTR_NUM_BARRIERS
	.align		4
        /*0020*/ 	.byte	0x02, 0x4c
        /*0022*/ 	.byte	0x01
	.zero		1


	//----- nvinfo : EIATTR_EXTERNS
	.align		4
        /*0024*/ 	.byte	0x04, 0x0f
        /*0026*/ 	.short	(.L_25 - .L_24)


	//   ....[0]....
	.align		4
.L_24:
        /*0028*/ 	.word	index@(__assertfail)


	//----- nvinfo : EIATTR_MERCURY_ISA_VERSION
	.align		4
.L_25:
        /*002c*/ 	.byte	0x03, 0x5f
        /*002e*/ 	.short	0x0101


	//----- nvinfo : EIATTR_INT_WARP_WIDE_INSTR_OFFSETS
	.align		4
        /*0030*/ 	.byte	0x04, 0x31
        /*0032*/ 	.short	(.L_27 - .L_26)


	//   ....[0]....
.L_26:
        /*0034*/ 	.word	0x000005b0


	//   ....[1]....
        /*0038*/ 	.word	0x000005d0


	//   ....[2]....
        /*003c*/ 	.word	0x00000770


	//----- nvinfo : EIATTR_COOP_GROUP_MASK_REGIDS
	.align		4
.L_27:
        /*0040*/ 	.byte	0x04, 0x29
        /*0042*/ 	.short	(.L_29 - .L_28)


	//   ....[0]....
.L_28:
        /*0044*/ 	.word	0xffffffff


	//   ....[1]....
        /*0048*/ 	.word	0xffffffff


	//   ....[2]....
        /*004c*/ 	.word	0xffffffff


	//   ....[3]....
        /*0050*/ 	.word	0xffffffff


	//   ....[4]....
        /*0054*/ 	.word	0xffffffff


	//   ....[5]....
        /*0058*/ 	.word	0xffffffff


	//----- nvinfo : EIATTR_COOP_GROUP_INSTR_OFFSETS
	.align		4
.L_29:
        /*005c*/ 	.byte	0x04, 0x28
        /*005e*/ 	.short	(.L_31 - .L_30)


	//   ....[0]....
.L_30:
        /*0060*/ 	.word	0x00000060


	//   ....[1]....
        /*0064*/ 	.word	0x00000070


	//   ....[2]....
        /*0068*/ 	.word	0x00000130


	//   ....[3]....
        /*006c*/ 	.word	0x00000400


	//   ....[4]....
        /*0070*/ 	.word	0x00000920


	//   ....[5]....
        /*0074*/ 	.word	0x00001360


	//----- nvinfo : EIATTR_REG_RECONFIG
	.align		4
.L_31:
        /*0078*/ 	.byte	0x01, 0x54
	.zero		2


	//----- nvinfo : EIATTR_SYSCALL_OFFSETS
	.align		4
        /*007c*/ 	.byte	0x04, 0x46
        /*007e*/ 	.short	(.L_33 - .L_32)


	//   ....[0]....
.L_32:
        /*0080*/ 	.word	0x00001520


	//----- nvinfo : EIATTR_MBARRIER_INSTR_OFFSETS
	.align		4
.L_33:
        /*0084*/ 	.byte	0x04, 0x39
        /*0086*/ 	.short	(.L_35 - .L_34)


	//   ....[0]....
.L_34:
        /*0088*/ 	.word	0x00000250
        /*008c*/ 	.word	0x000000ff
        /*0090*/ 	.word	0x00000000
        /*0094*/ 	.short	0x0100
        /*0096*/ 	.byte	0x08
	.zero		1


	//   ....[1]....
        /*0098*/ 	.word	0x00000260
        /*009c*/ 	.word	0x000000ff
        /*00a0*/ 	.word	0x00000060
        /*00a4*/ 	.short	0x0100
        /*00a6*/ 	.byte	0x08
	.zero		1


	//   ....[2]....
        /*00a8*/ 	.word	0x00000270
        /*00ac*/ 	.word	0x000000ff
        /*00b0*/ 	.word	0x00000008
        /*00b4*/ 	.short	0x0100
        /*00b6*/ 	.byte	0x08
	.zero		1


	//   ....[3]....
        /*00b8*/ 	.word	0x00000280
        /*00bc*/ 	.word	0x000000ff
        /*00c0*/ 	.word	0x00000068
        /*00c4*/ 	.short	0x0100
        /*00c6*/ 	.byte	0x08
	.zero		1


	//   ....[4]....
        /*00c8*/ 	.word	0x00000290
        /*00cc*/ 	.word	0x000000ff
        /*00d0*/ 	.word	0x00000010
        /*00d4*/ 	.short	0x0100
        /*00d6*/ 	.byte	0x08
	.zero		1


	//   ....[5]....
        /*00d8*/ 	.word	0x000002a0
        /*00dc*/ 	.word	0x000000ff
        /*00e0*/ 	.word	0x00000070
        /*00e4*/ 	.short	0x0100
        /*00e6*/ 	.byte	0x08
	.zero		1


	//   ....[6]....
        /*00e8*/ 	.word	0x000002b0
        /*00ec*/ 	.word	0x000000ff
        /*00f0*/ 	.word	0x00000018
        /*00f4*/ 	.short	0x0100
        /*00f6*/ 	.byte	0x08
	.zero		1


	//   ....[7]....
        /*00f8*/ 	.word	0x000002c0
        /*00fc*/ 	.word	0x000000ff
        /*0100*/ 	.word	0x00000078
        /*0104*/ 	.short	0x0100
        /*0106*/ 	.byte	0x08
	.zero		1


	//   ....[8]....
        /*0108*/ 	.word	0x000002d0
        /*010c*/ 	.word	0x000000ff
        /*0110*/ 	.word	0x00000020
        /*0114*/ 	.short	0x0100
        /*0116*/ 	.byte	0x08
	.zero		1


	//   ....[9]....
        /*0118*/ 	.word	0x000002e0
        /*011c*/ 	.word	0x000000ff
        /*0120*/ 	.word	0x00000080
        /*0124*/ 	.short	0x0100
        /*0126*/ 	.byte	0x08
	.zero		1


	//   ....[10]....
        /*0128*/ 	.word	0x000002f0
        /*012c*/ 	.word	0x000000ff
        /*0130*/ 	.word	0x00000028
        /*0134*/ 	.short	0x0100
        /*0136*/ 	.byte	0x08
	.zero		1


	//   ....[11]....
        /*0138*/ 	.word	0x00000300
        /*013c*/ 	.word	0x000000ff
        /*0140*/ 	.word	0x00000088
        /*0144*/ 	.short	0x0100
        /*0146*/ 	.byte	0x08
	.zero		1


	//   ....[12]....
        /*0148*/ 	.word	0x00000310
        /*014c*/ 	.word	0x000000ff
        /*0150*/ 	.word	0x00000030
        /*0154*/ 	.short	0x0100
        /*0156*/ 	.byte	0x08
	.zero		1


	//   ....[13]....
        /*0158*/ 	.word	0x00000320
        /*015c*/ 	.word	0x000000ff
        /*0160*/ 	.word	0x00000090
        /*0164*/ 	.short	0x0100
        /*0166*/ 	.byte	0x08
	.zero		1


	//   ....[14]....
        /*0168*/ 	.word	0x00000330
        /*016c*/ 	.word	0x000000ff
        /*0170*/ 	.word	0x00000038
        /*0174*/ 	.short	0x0100
        /*0176*/ 	.byte	0x08
	.zero		1


	//   ....[15]....
        /*0178*/ 	.word	0x00000340
        /*017c*/ 	.word	0x000000ff
        /*0180*/ 	.word	0x00000098
        /*0184*/ 	.short	0x0100
        /*0186*/ 	.byte	0x08
	.zero		1


	//   ....[16]....
        /*0188*/ 	.word	0x00000350
        /*018c*/ 	.word	0x000000ff
        /*0190*/ 	.word	0x00000040
        /*0194*/ 	.short	0x0100
        /*0196*/ 	.byte	0x08
	.zero		1


	//   ....[17]....
        /*0198*/ 	.word	0x00000360
        /*019c*/ 	.word	0x000000ff
        /*01a0*/ 	.word	0x000000a0
        /*01a4*/ 	.short	0x0100
        /*01a6*/ 	.byte	0x08
	.zero		1


	//   ....[18]....
        /*01a8*/ 	.word	0x00000370
        /*01ac*/ 	.word	0x000000ff
        /*01b0*/ 	.word	0x00000048
        /*01b4*/ 	.short	0x0100
        /*01b6*/ 	.byte	0x08
	.zero		1


	//   ....[19]....
        /*01b8*/ 	.word	0x00000380
        /*01bc*/ 	.word	0x000000ff
        /*01c0*/ 	.word	0x000000a8
        /*01c4*/ 	.short	0x0100
        /*01c6*/ 	.byte	0x08
	.zero		1


	//   ....[20]....
        /*01c8*/ 	.word	0x00000390
        /*01cc*/ 	.word	0x000000ff
        /*01d0*/ 	.word	0x00000050
        /*01d4*/ 	.short	0x0100
        /*01d6*/ 	.byte	0x08
	.zero		1


	//   ....[21]....
        /*01d8*/ 	.word	0x000003a0
        /*01dc*/ 	.word	0x000000ff
        /*01e0*/ 	.word	0x000000b0
        /*01e4*/ 	.short	0x0100
        /*01e6*/ 	.byte	0x08
	.zero		1


	//   ....[22]....
        /*01e8*/ 	.word	0x000003b0
        /*01ec*/ 	.word	0x000000ff
        /*01f0*/ 	.word	0x00000058
        /*01f4*/ 	.short	0x0100
        /*01f6*/ 	.byte	0x08
	.zero		1


	//   ....[23]....
        /*01f8*/ 	.word	0x000003c0
        /*01fc*/ 	.word	0x000000ff
        /*0200*/ 	.word	0x000000b8
        /*0204*/ 	.short	0x0100
        /*0206*/ 	.byte	0x08
	.zero		1


	//   ....[24]....
        /*0208*/ 	.word	0x00000800
        /*020c*/ 	.word	0x000000ff
        /*0210*/ 	.word	0x000000d0
        /*0214*/ 	.short	0x0100
        /*0216*/ 	.byte	0x06
	.zero		1


	//   ....[25]....
        /*0218*/ 	.word	0x000008a0
        /*021c*/ 	.word	0x000000ff
        /*0220*/ 	.word	0x000000d8
        /*0224*/ 	.short	0x0100
        /*0226*/ 	.byte	0x06
	.zero		1


	//   ....[26]....
        /*0228*/ 	.word	0x000015e0
        /*022c*/ 	.word	0x00000003
        /*0230*/ 	.word	0x00000000
        /*0234*/ 	.short	0x010a
        /*0236*/ 	.byte	0x3f
	.zero		1


	//   ....[27]....
        /*0238*/ 	.word	0x00001620
        /*023c*/ 	.word	0x00000003
        /*0240*/ 	.word	0x00000000
        /*0244*/ 	.short	0x010a
        /*0246*/ 	.byte	0x3f
	.zero		1


	//   ....[28]....
        /*0248*/ 	.word	0x000019f0
        /*024c*/ 	.word	0x00000004
        /*0250*/ 	.word	0x00000000
        /*0254*/ 	.short	0x010a
        /*0256*/ 	.byte	0x3f
	.zero		1


	//   ....[29]....
        /*0258*/ 	.word	0x00001a30
        /*025c*/ 	.word	0x00000004
        /*0260*/ 	.word	0x00000000
        /*0264*/ 	.short	0x010a
        /*0266*/ 	.byte	0x3f
	.zero		1


	//   ....[30]....
        /*0268*/ 	.word	0x00001c90
        /*026c*/ 	.word	0x00000004
        /*0270*/ 	.word	0x00000000
        /*0274*/ 	.short	0x0101
        /*0276*/ 	.byte	0x3f
	.zero		1


	//   ....[31]....
        /*0278*/ 	.word	0x00001eb0
        /*027c*/ 	.word	0x00000000
        /*0280*/ 	.word	0x00000000
        /*0284*/ 	.short	0x0101
        /*0286*/ 	.byte	0x3f
	.zero		1


	//   ....[32]....
        /*0288*/ 	.word	0x00003bf0
        /*028c*/ 	.word	0x0000000e
        /*0290*/ 	.word	0x00000060
        /*0294*/ 	.short	0x010a
        /*0296*/ 	.byte	0x3f
	.zero		1


	//   ....[33]....
        /*0298*/ 	.word	0x00003f70
        /*029c*/ 	.word	0x00000004
        /*02a0*/ 	.word	0x000000d8
        /*02a4*/ 	.short	0x0101
        /*02a6*/ 	.byte	0x3f
	.zero		1


	//   ....[34]....
        /*02a8*/ 	.word	0x000046c0
        /*02ac*/ 	.word	0x00000007
        /*02b0*/ 	.word	0x00000000
        /*02b4*/ 	.short	0x010a
        /*02b6*/ 	.byte	0x3f
	.zero		1


	//   ....[35]....
        /*02b8*/ 	.word	0x00004740
        /*02bc*/ 	.word	0x00000009
        /*02c0*/ 	.word	0x00000000
        /*02c4*/ 	.short	0x010a
        /*02c6*/ 	.byte	0x3f
	.zero		1


	//   ....[36]....
        /*02c8*/ 	.word	0x000047d0
        /*02cc*/ 	.word	0x00000006
        /*02d0*/ 	.word	0x00000000
        /*02d4*/ 	.short	0x010a
        /*02d6*/ 	.byte	0x3f
	.zero		1


	//   ....[37]....
        /*02d8*/ 	.word	0x00004860
        /*02dc*/ 	.word	0x00000009
        /*02e0*/ 	.word	0x00000000
        /*02e4*/ 	.short	0x010a
        /*02e6*/ 	.byte	0x3f
	.zero		1


	//   ....[38]....
        /*02e8*/ 	.word	0x000048f0
        /*02ec*/ 	.word	0x00000006
        /*02f0*/ 	.word	0x00000000
        /*02f4*/ 	.short	0x010a
        /*02f6*/ 	.byte	0x3f
	.zero		1


	//   ....[39]....
        /*02f8*/ 	.word	0x00004980
        /*02fc*/ 	.word	0x00000009
        /*0300*/ 	.word	0x00000000
        /*0304*/ 	.short	0x010a
        /*0306*/ 	.byte	0x3f
	.zero		1


	//   ....[40]....
        /*0308*/ 	.word	0x00004a10
        /*030c*/ 	.word	0x00000006
        /*0310*/ 	.word	0x00000000
        /*0314*/ 	.short	0x010a
        /*0316*/ 	.byte	0x3f
	.zero		1


	//   ....[41]....
        /*0318*/ 	.word	0x00004aa0
        /*031c*/ 	.word	0x00000009
        /*0320*/ 	.word	0x00000000
        /*0324*/ 	.short	0x010a
        /*0326*/ 	.byte	0x3f
	.zero		1


	//   ....[42]....
        /*0328*/ 	.word	0x00004b30
        /*032c*/ 	.word	0x00000006
        /*0330*/ 	.word	0x00000000
        /*0334*/ 	.short	0x010a
        /*0336*/ 	.byte	0x3f
	.zero		1


	//   ....[43]....
        /*0338*/ 	.word	0x00004bc0
        /*033c*/ 	.word	0x00000009
        /*0340*/ 	.word	0x00000000
        /*0344*/ 	.short	0x010a
        /*0346*/ 	.byte	0x3f
	.zero		1


	//   ....[44]....
        /*0348*/ 	.word	0x00004c50
        /*034c*/ 	.word	0x00000006
        /*0350*/ 	.word	0x00000000
        /*0354*/ 	.short	0x010a
        /*0356*/ 	.byte	0x3f
	.zero		1


	//   ....[45]....
        /*0358*/ 	.word	0x00004ce0
        /*035c*/ 	.word	0x00000003
        /*0360*/ 	.word	0x00000000
        /*0364*/ 	.short	0x010a
        /*0366*/ 	.byte	0x3f
	.zero		1


	//   ....[46]....
        /*0368*/ 	.word	0x00004d40
        /*036c*/ 	.word	0x00000003
        /*0370*/ 	.word	0x00000000
        /*0374*/ 	.short	0x010a
        /*0376*/ 	.byte	0x3f
	.zero		1


	//   ....[47]....
        /*0378*/ 	.word	0x00004d90
        /*037c*/ 	.word	0x00000004
        /*0380*/ 	.word	0x00000000
        /*0384*/ 	.short	0x010a
        /*0386*/ 	.byte	0x3f
	.zero		1


	//   ....[48]....
        /*0388*/ 	.word	0x00004e60
        /*038c*/ 	.word	0x0000000e
        /*0390*/ 	.word	0x00000060
        /*0394*/ 	.short	0x010a
        /*0396*/ 	.byte	0x3f
	.zero		1


	//   ....[49]....
        /*0398*/ 	.word	0x00004f30
        /*039c*/ 	.word	0x00000007
        /*03a0*/ 	.word	0x00000000
        /*03a4*/ 	.short	0x010a
        /*03a6*/ 	.byte	0x3f
	.zero		1


	//   ....[50]....
        /*03a8*/ 	.word	0x00004f80
        /*03ac*/ 	.word	0x00000009
        /*03b0*/ 	.word	0x00000000
        /*03b4*/ 	.short	0x010a
        /*03b6*/ 	.byte	0x3f
	.zero		1


	//   ....[51]....
        /*03b8*/ 	.word	0x00004fd0
        /*03bc*/ 	.word	0x00000006
        /*03c0*/ 	.word	0x00000000
        /*03c4*/ 	.short	0x010a
        /*03c6*/ 	.byte	0x3f
	.zero		1


	//   ....[52]....
        /*03c8*/ 	.word	0x00005020
        /*03cc*/ 	.word	0x00000009
        /*03d0*/ 	.word	0x00000000
        /*03d4*/ 	.short	0x010a
        /*03d6*/ 	.byte	0x3f
	.zero		1


	//   ....[53]....
        /*03d8*/ 	.word	0x00005070
        /*03dc*/ 	.word	0x00000006
        /*03e0*/ 	.word	0x00000000
        /*03e4*/ 	.short	0x010a
        /*03e6*/ 	.byte	0x3f
	.zero		1


	//   ....[54]....
        /*03e8*/ 	.word	0x000050c0
        /*03ec*/ 	.word	0x00000009
        /*03f0*/ 	.word	0x00000000
        /*03f4*/ 	.short	0x010a
        /*03f6*/ 	.byte	0x3f
	.zero		1


	//   ....[55]....
        /*03f8*/ 	.word	0x00005110
        /*03fc*/ 	.word	0x00000006
        /*0400*/ 	.word	0x00000000
        /*0404*/ 	.short	0x010a
        /*0406*/ 	.byte	0x3f
	.zero		1


	//   ....[56]....
        /*0408*/ 	.word	0x00005160
        /*040c*/ 	.word	0x00000009
        /*0410*/ 	.word	0x00000000
        /*0414*/ 	.short	0x010a
        /*0416*/ 	.byte	0x3f
	.zero		1


	//   ....[57]....
        /*0418*/ 	.word	0x000051b0
        /*041c*/ 	.word	0x00000006
        /*0420*/ 	.word	0x00000000
        /*0424*/ 	.short	0x010a
        /*0426*/ 	.byte	0x3f
	.zero		1


	//   ....[58]....
        /*0428*/ 	.word	0x00005200
        /*042c*/ 	.word	0x00000009
        /*0430*/ 	.word	0x00000000
        /*0434*/ 	.short	0x010a
        /*0436*/ 	.byte	0x3f
	.zero		1


	//   ....[59]....
        /*0438*/ 	.word	0x00005250
        /*043c*/ 	.word	0x00000006
        /*0440*/ 	.word	0x00000000
        /*0444*/ 	.short	0x010a
        /*0446*/ 	.byte	0x3f
	.zero		1


	//----- nvinfo : EIATTR_NUM_MBARRIERS
	.align		4
.L_35:
        /*0448*/ 	.byte	0x03, 0x38
        /*044a*/ 	.short	0x001a


	//----- nvinfo : EIATTR_EXIT_INSTR_OFFSETS
	.align		4
        /*044c*/ 	.byte	0x04, 0x1c
        /*044e*/ 	.short	(.L_37 - .L_36)


	//   ....[0]....
.L_36:
        /*0450*/ 	.word	0x00000a80


	//   ....[1]....
        /*0454*/ 	.word	0x00001290


	//   ....[2]....
        /*0458*/ 	.word	0x00003330


	//   ....[3]....
        /*045c*/ 	.word	0x00003890


	//   ....[4]....
        /*0460*/ 	.word	0x00004d30


	//----- nvinfo : EIATTR_MAX_THREADS
	.align		4
.L_37:
        /*0464*/ 	.byte	0x04, 0x05
        /*0466*/ 	.short	(.L_39 - .L_38)
.L_38:
        /*0468*/ 	.word	0x00000180
        /*046c*/ 	.word	0x00000001
        /*0470*/ 	.word	0x00000001


	//----- nvinfo : EIATTR_CRS_STACK_SIZE
	.align		4
.L_39:
        /*0474*/ 	.byte	0x04, 0x1e
        /*0476*/ 	.short	(.L_41 - .L_40)
.L_40:
        /*0478*/ 	.word	0x00000000


	//----- nvinfo : EIATTR_CBANK_PARAM_SIZE
	.align		4
.L_41:
        /*047c*/ 	.byte	0x03, 0x19
        /*047e*/ 	.short	0x0470


	//----- nvinfo : EIATTR_PARAM_CBANK
	.align		4
        /*0480*/ 	.byte	0x04, 0x0a
        /*0482*/ 	.short	(.L_43 - .L_42)
	.align		4
.L_42:
        /*0484*/ 	.word	index@(.nv.constant0._ZN7cutlass13device_kernelINS_4gemm6kernel13GemmUniversalIN4cute5tupleIJiiiiEEENS1_10collective13CollectiveMmaINS1_34MainloopSm90TmaGmmaWarpSpecializedILi12ENS5_IJNS4_1CILi2EEENSA_ILi1EEESC_EEENS1_35KernelTmaWarpSpecializedCooperativeEEENS5_IJNSA_ILi128EEENSA_ILi16EEENSA_ILi64EEEEEENS_6half_tENS5_IJlSC_lEEESK_SL_NS4_8TiledMMAINS4_8MMA_AtomIJNS4_4SM904GMMA25MMA_64x16x16_F32F16F16_SSILNSP_5MajorE0ELSR_0ELNSP_7ScaleInE1ELSS_1EEEEEENS4_6LayoutISD_NS5_IJSC_NSA_ILi0EEESW_EEEEENS5_IJNS4_10UnderscoreESZ_SZ_EEEEENS4_13SM90_TMA_LOADENS4_14ComposedLayoutINS4_7SwizzleILi3ELi4ELi3EEENS4_18smem_ptr_flag_bitsILi16EEENSV_INS5_IJNSA_ILi8EEESI_EEENS5_IJSI_SC_EEEEEEEvNS4_8identityENS4_23SM90_TMA_LOAD_MULTICASTES1C_vS1D_EENS_8epilogue10collective6detail29Sm90TmaWarpSpecializedAdapterINS1H_15DefaultEpilogueISK_SL_SL_NS1G_6thread17LinearCombinationISK_Li1EffLNS1L_9ScaleType4KindE0ELNS_15FloatRoundStyleE2ESK_EENS1_15EpilogueDefaultEEEEEvvEEEEvNT_6ParamsE)
        /*0488*/ 	.short	0x0210
        /*048a*/ 	.short	0x0470


	//----- nvinfo : EIATTR_SW_WAR
	.align		4
.L_43:
        /*048c*/ 	.byte	0x04, 0x36
        /*048e*/ 	.short	(.L_45 - .L_44)
.L_44:
        /*0490*/ 	.word	0x00000008
.L_45:


//--------------------- .nv.callgraph             --------------------------
	.section	.nv.callgraph,"",@"SHT_CUDA_CALLGRAPH"
	.align	4
	.sectionentsize	8
	.align		4
        /*0000*/ 	.word	0x00000000
	.align		4
        /*0004*/ 	.word	0xffffffff
	.align		4
        /*0008*/ 	.word	index@(_ZN7cutlass13device_kernelINS_4gemm6kernel13GemmUniversalIN4cute5tupleIJiiiiEEENS1_10collective13CollectiveMmaINS1_34MainloopSm90TmaGmmaWarpSpecializedILi12ENS5_IJNS4_1CILi2EEENSA_ILi1EEESC_EEENS1_35KernelTmaWarpSpecializedCooperativeEEENS5_IJNSA_ILi128EEENSA_ILi16EEENSA_ILi64EEEEEENS_6half_tENS5_IJlSC_lEEESK_SL_NS4_8TiledMMAINS4_8MMA_AtomIJNS4_4SM904GMMA25MMA_64x16x16_F32F16F16_SSILNSP_5MajorE0ELSR_0ELNSP_7ScaleInE1ELSS_1EEEEEENS4_6LayoutISD_NS5_IJSC_NSA_ILi0EEESW_EEEEENS5_IJNS4_10UnderscoreESZ_SZ_EEEEENS4_13SM90_TMA_LOADENS4_14ComposedLayoutINS4_7SwizzleILi3ELi4ELi3EEENS4_18smem_ptr_flag_bitsILi16EEENSV_INS5_IJNSA_ILi8EEESI_EEENS5_IJSI_SC_EEEEEEEvNS4_8identityENS4_23SM90_TMA_LOAD_MULTICASTES1C_vS1D_EENS_8epilogue10collective6detail29Sm90TmaWarpSpecializedAdapterINS1H_15DefaultEpilogueISK_SL_SL_NS1G_6thread17LinearCombinationISK_Li1EffLNS1L_9ScaleType4KindE0ELNS_15FloatRoundStyleE2ESK_EENS1_15EpilogueDefaultEEEEEvvEEEEvNT_6ParamsE)
	.align		4
        /*000c*/ 	.word	index@(__assertfail)
	.align		4
        /*0010*/ 	.word	0x00000000
	.align		4
        /*0014*/ 	.word	0xfffffffe
	.align		4
        /*0018*/ 	.word	0x00000000
	.align		4
        /*001c*/ 	.word	0xfffffffd
	.align		4
        /*0020*/ 	.word	0x00000000
	.align		4
        /*0024*/ 	.word	0xfffffffc


//--------------------- .nv.constant4             --------------------------
	.section	.nv.constant4,"a",@progbits
	.align	8
	.align		8
.nv.constant4:
        /*0000*/ 	.dword	__assertfail
	.align		8
        /*0008*/ 	.dword	__unnamed_1
	.align		8
        /*0010*/ 	.dword	_ZN40_INTERNAL_8d59fce3_4_k_cu_de6eec87_140974cuda3std3__45__cpo5beginE
	.align		8
        /*0018*/ 	.dword	_ZN40_INTERNAL_8d59fce3_4_k_cu_de6eec87_140974cuda3std3__45__cpo3endE
	.align		8
        /*0020*/ 	.dword	_ZN40_INTERNAL_8d59fce3_4_k_cu_de6eec87_140974cuda3std3__45__cpo6cbeginE
	.align		8
        /*0028*/ 	.dword	_ZN40_INTERNAL_8d59fce3_4_k_cu_de6eec87_140974cuda3std3__45__cpo4cendE
	.align		8
        /*0030*/ 	.dword	_ZN40_INTERNAL_8d59fce3_4_k_cu_de6eec87_140974cuda3std3__442_GLOBAL__N__8d59fce3_4_k_cu_de6eec87_140976ignoreE
	.align		8
        /*0038*/ 	.dword	_ZN40_INTERNAL_8d59fce3_4_k_cu_de6eec87_140974cuda3std3__419piecewise_constructE
	.align		8
        /*0040*/ 	.dword	_ZN40_INTERNAL_8d59fce3_4_k_cu_de6eec87_140974cuda3std3__48in_placeE
	.align		8
        /*0048*/ 	.dword	_ZN40_INTERNAL_8d59fce3_4_k_cu_de6eec87_140974cuda3std6ranges3__45__cpo4swapE
	.align		8
        /*0050*/ 	.dword	_ZN40_INTERNAL_8d59fce3_4_k_cu_de6eec87_140974cuda3std6ranges3__45__cpo9iter_moveE
	.align		8
        /*0058*/ 	.dword	_ZN40_INTERNAL_8d59fce3_4_k_cu_de6eec87_140974cute7productE
	.align		8
        /*0060*/ 	.dword	_ZN40_INTERNAL_8d59fce3_4_k_cu_de6eec87_140974cute1_E
	.align		8
        /*0068*/ 	.dword	$str$22
	.align		8
        /*0070*/ 	.dword	$str$23


//--------------------- .text._ZN7cutlass13device_kernelINS_4gemm6kernel13GemmUniversalIN4cute5tupleIJiiiiEEENS1_10collective13CollectiveMmaINS1_34MainloopSm90TmaGmmaWarpSpecializedILi12ENS5_IJNS4_1CILi2EEENSA_ILi1EEESC_EEENS1_35KernelTmaWarpSpecializedCooperativeEEENS5_IJNSA_ILi128EEENSA_ILi16EEENSA_ILi64EEEEEENS_6half_tENS5_IJlSC_lEEESK_SL_NS4_8TiledMMAINS4_8MMA_AtomIJNS4_4SM904GMMA25MMA_64x16x16_F32F16F16_SSILNSP_5MajorE0ELSR_0ELNSP_7ScaleInE1ELSS_1EEEEEENS4_6LayoutISD_NS5_IJSC_NSA_ILi0EEESW_EEEEENS5_IJNS4_10UnderscoreESZ_SZ_EEEEENS4_13SM90_TMA_LOADENS4_14ComposedLayoutINS4_7SwizzleILi3ELi4ELi3EEENS4_18smem_ptr_flag_bitsILi16EEENSV_INS5_IJNSA_ILi8EEESI_EEENS5_IJSI_SC_EEEEEEEvNS4_8identityENS4_23SM90_TMA_LOAD_MULTICASTES1C_vS1D_EENS_8epilogue10collective6detail29Sm90TmaWarpSpecializedAdapterINS1H_15DefaultEpilogueISK_SL_SL_NS1G_6thread17LinearCombinationISK_Li1EffLNS1L_9ScaleType4KindE0ELNS_15FloatRoundStyleE2ESK_EENS1_15EpilogueDefaultEEEEEvvEEEEvNT_6ParamsE --------------------------
	.section	.text._ZN7cutlass13device_kernelINS_4gemm6kernel13GemmUniversalIN4cute5tupleIJiiiiEEENS1_10collective13CollectiveMmaINS1_34MainloopSm90TmaGmmaWarpSpecializedILi12ENS5_IJNS4_1CILi2EEENSA_ILi1EEESC_EEENS1_35KernelTmaWarpSpecializedCooperativeEEENS5_IJNSA_ILi128EEENSA_ILi16EEENSA_ILi64EEEEEENS_6half_tENS5_IJlSC_lEEESK_SL_NS4_8TiledMMAINS4_8MMA_AtomIJNS4_4SM904GMMA25MMA_64x16x16_F32F16F16_SSILNSP_5MajorE0ELSR_0ELNSP_7ScaleInE1ELSS_1EEEEEENS4_6LayoutISD_NS5_IJSC_NSA_ILi0EEESW_EEEEENS5_IJNS4_10UnderscoreESZ_SZ_EEEEENS4_13SM90_TMA_LOADENS4_14ComposedLayoutINS4_7SwizzleILi3ELi4ELi3EEENS4_18smem_ptr_flag_bitsILi16EEENSV_INS5_IJNSA_ILi8EEESI_EEENS5_IJSI_SC_EEEEEEEvNS4_8identityENS4_23SM90_TMA_LOAD_MULTICASTES1C_vS1D_EENS_8epilogue10collective6detail29Sm90TmaWarpSpecializedAdapterINS1H_15DefaultEpilogueISK_SL_SL_NS1G_6thread17LinearCombinationISK_Li1EffLNS1L_9ScaleType4KindE0ELNS_15FloatRoundStyleE2ESK_EENS1_15EpilogueDefaultEEEEEvvEEEEvNT_6ParamsE,"ax",@progbits
	.align	128
.text._ZN7cutlass13device_kernelINS_4gemm6kernel13GemmUniversalIN4cute5tupleIJiiiiEEENS1_10collective13CollectiveMmaINS1_34MainloopSm90TmaGmmaWarpSpecializedILi12ENS5_IJNS4_1CILi2EEENSA_ILi1EEESC_EEENS1_35KernelTmaWarpSpecializedCooperativeEEENS5_IJNSA_ILi128EEENSA_ILi16EEENSA_ILi64EEEEEENS_6half_tENS5_IJlSC_lEEESK_SL_NS4_8TiledMMAINS4_8MMA_AtomIJNS4_4SM904GMMA25MMA_64x16x16_F32F16F16_SSILNSP_5MajorE0ELSR_0ELNSP_7ScaleInE1ELSS_1EEEEEENS4_6LayoutISD_NS5_IJSC_NSA_ILi0EEESW_EEEEENS5_IJNS4_10UnderscoreESZ_SZ_EEEEENS4_13SM90_TMA_LOADENS4_14ComposedLayoutINS4_7SwizzleILi3ELi4ELi3EEENS4_18smem_ptr_flag_bitsILi16EEENSV_INS5_IJNSA_ILi8EEESI_EEENS5_IJSI_SC_EEEEEEEvNS4_8identityENS4_23SM90_TMA_LOAD_MULTICASTES1C_vS1D_EENS_8epilogue10collective6detail29Sm90TmaWarpSpecializedAdapterINS1H_15DefaultEpilogueISK_SL_SL_NS1G_6thread17LinearCombinationISK_Li1EffLNS1L_9ScaleType4KindE0ELNS_15FloatRoundStyleE2ESK_EENS1_15EpilogueDefaultEEEEEvvEEEEvNT_6ParamsE:
        .type           _ZN7cutlass13device_kernelINS_4gemm6kernel13GemmUniversalIN4cute5tupleIJiiiiEEENS1_10collective13CollectiveMmaINS1_34MainloopSm90TmaGmmaWarpSpecializedILi12ENS5_IJNS4_1CILi2EEENSA_ILi1EEESC_EEENS1_35KernelTmaWarpSpecializedCooperativeEEENS5_IJNSA_ILi128EEENSA_ILi16EEENSA_ILi64EEEEEENS_6half_tENS5_IJlSC_lEEESK_SL_NS4_8TiledMMAINS4_8MMA_AtomIJNS4_4SM904GMMA25MMA_64x16x16_F32F16F16_SSILNSP_5MajorE0ELSR_0ELNSP_7ScaleInE1ELSS_1EEEEEENS4_6LayoutISD_NS5_IJSC_NSA_ILi0EEESW_EEEEENS5_IJNS4_10UnderscoreESZ_SZ_EEEEENS4_13SM90_TMA_LOADENS4_14ComposedLayoutINS4_7SwizzleILi3ELi4ELi3EEENS4_18smem_ptr_flag_bitsILi16EEENSV_INS5_IJNSA_ILi8EEESI_EEENS5_IJSI_SC_EEEEEEEvNS4_8identityENS4_23SM90_TMA_LOAD_MULTICASTES1C_vS1D_EENS_8epilogue10collective6detail29Sm90TmaWarpSpecializedAdapterINS1H_15DefaultEpilogueISK_SL_SL_NS1G_6thread17LinearCombinationISK_Li1EffLNS1L_9ScaleType4KindE0ELNS_15FloatRoundStyleE2ESK_EENS1_15EpilogueDefaultEEEEEvvEEEEvNT_6ParamsE,@function
        .size           _ZN7cutlass13device_kernelINS_4gemm6kernel13GemmUniversalIN4cute5tupleIJiiiiEEENS1_10collective13CollectiveMmaINS1_34MainloopSm90TmaGmmaWarpSpecializedILi12ENS5_IJNS4_1CILi2EEENSA_ILi1EEESC_EEENS1_35KernelTmaWarpSpecializedCooperativeEEENS5_IJNSA_ILi128EEENSA_ILi16EEENSA_ILi64EEEEEENS_6half_tENS5_IJlSC_lEEESK_SL_NS4_8TiledMMAINS4_8MMA_AtomIJNS4_4SM904GMMA25MMA_64x16x16_F32F16F16_SSILNSP_5MajorE0ELSR_0ELNSP_7ScaleInE1ELSS_1EEEEEENS4_6LayoutISD_NS5_IJSC_NSA_ILi0EEESW_EEEEENS5_IJNS4_10UnderscoreESZ_SZ_EEEEENS4_13SM90_TMA_LOADENS4_14ComposedLayoutINS4_7SwizzleILi3ELi4ELi3EEENS4_18smem_ptr_flag_bitsILi16EEENSV_INS5_IJNSA_ILi8EEESI_EEENS5_IJSI_SC_EEEEEEEvNS4_8identityENS4_23SM90_TMA_LOAD_MULTICASTES1C_vS1D_EENS_8epilogue10collective6detail29Sm90TmaWarpSpecializedAdapterINS1H_15DefaultEpilogueISK_SL_SL_NS1G_6thread17LinearCombinationISK_Li1EffLNS1L_9ScaleType4KindE0ELNS_15FloatRoundStyleE2ESK_EENS1_15EpilogueDefaultEEEEEvvEEEEvNT_6ParamsE,(.L_x_104 - _ZN7cutlass13device_kernelINS_4gemm6kernel13GemmUniversalIN4cute5tupleIJiiiiEEENS1_10collective13CollectiveMmaINS1_34MainloopSm90TmaGmmaWarpSpecializedILi12ENS5_IJNS4_1CILi2EEENSA_ILi1EEESC_EEENS1_35KernelTmaWarpSpecializedCooperativeEEENS5_IJNSA_ILi128EEENSA_ILi16EEENSA_ILi64EEEEEENS_6half_tENS5_IJlSC_lEEESK_SL_NS4_8TiledMMAINS4_8MMA_AtomIJNS4_4SM904GMMA25MMA_64x16x16_F32F16F16_SSILNSP_5MajorE0ELSR_0ELNSP_7ScaleInE1ELSS_1EEEEEENS4_6LayoutISD_NS5_IJSC_NSA_ILi0EEESW_EEEEENS5_IJNS4_10UnderscoreESZ_SZ_EEEEENS4_13SM90_TMA_LOADENS4_14ComposedLayoutINS4_7SwizzleILi3ELi4ELi3EEENS4_18smem_ptr_flag_bitsILi16EEENSV_INS5_IJNSA_ILi8EEESI_EEENS5_IJSI_SC_EEEEEEEvNS4_8identityENS4_23SM90_TMA_LOAD_MULTICASTES1C_vS1D_EENS_8epilogue10collective6detail29Sm90TmaWarpSpecializedAdapterINS1H_15DefaultEpilogueISK_SL_SL_NS1G_6thread17LinearCombinationISK_Li1EffLNS1L_9ScaleType4KindE0ELNS_15FloatRoundStyleE2ESK_EENS1_15EpilogueDefaultEEEEEvvEEEEvNT_6ParamsE)
        .other          _ZN7cutlass13device_kernelINS_4gemm6kernel13GemmUniversalIN4cute5tupleIJiiiiEEENS1_10collective13CollectiveMmaINS1_34MainloopSm90TmaGmmaWarpSpecializedILi12ENS5_IJNS4_1CILi2EEENSA_ILi1EEESC_EEENS1_35KernelTmaWarpSpecializedCooperativeEEENS5_IJNSA_ILi128EEENSA_ILi16EEENSA_ILi64EEEEEENS_6half_tENS5_IJlSC_lEEESK_SL_NS4_8TiledMMAINS4_8MMA_AtomIJNS4_4SM904GMMA25MMA_64x16x16_F32F16F16_SSILNSP_5MajorE0ELSR_0ELNSP_7ScaleInE1ELSS_1EEEEEENS4_6LayoutISD_NS5_IJSC_NSA_ILi0EEESW_EEEEENS5_IJNS4_10UnderscoreESZ_SZ_EEEEENS4_13SM90_TMA_LOADENS4_14ComposedLayoutINS4_7SwizzleILi3ELi4ELi3EEENS4_18smem_ptr_flag_bitsILi16EEENSV_INS5_IJNSA_ILi8EEESI_EEENS5_IJSI_SC_EEEEEEEvNS4_8identityENS4_23SM90_TMA_LOAD_MULTICASTES1C_vS1D_EENS_8epilogue10collective6detail29Sm90TmaWarpSpecializedAdapterINS1H_15DefaultEpilogueISK_SL_SL_NS1G_6thread17LinearCombinationISK_Li1EffLNS1L_9ScaleType4KindE0ELNS_15FloatRoundStyleE2ESK_EENS1_15EpilogueDefaultEEEEEvvEEEEvNT_6ParamsE,@"STO_CUDA_ENTRY STV_DEFAULT"
_ZN7cutlass13device_kernelINS_4gemm6kernel13GemmUniversalIN4cute5tupleIJiiiiEEENS1_10collective13CollectiveMmaINS1_34MainloopSm90TmaGmmaWarpSpecializedILi12ENS5_IJNS4_1CILi2EEENSA_ILi1EEESC_EEENS1_35KernelTmaWarpSpecializedCooperativeEEENS5_IJNSA_ILi128EEENSA_ILi16EEENSA_ILi64EEEEEENS_6half_tENS5_IJlSC_lEEESK_SL_NS4_8TiledMMAINS4_8MMA_AtomIJNS4_4SM904GMMA25MMA_64x16x16_F32F16F16_SSILNSP_5MajorE0ELSR_0ELNSP_7ScaleInE1ELSS_1EEEEEENS4_6LayoutISD_NS5_IJSC_NSA_ILi0EEESW_EEEEENS5_IJNS4_10UnderscoreESZ_SZ_EEEEENS4_13SM90_TMA_LOADENS4_14ComposedLayoutINS4_7SwizzleILi3ELi4ELi3EEENS4_18smem_ptr_flag_bitsILi16EEENSV_INS5_IJNSA_ILi8EEESI_EEENS5_IJSI_SC_EEEEEEEvNS4_8identityENS4_23SM90_TMA_LOAD_MULTICASTES1C_vS1D_EENS_8epilogue10collective6detail29Sm90TmaWarpSpecializedAdapterINS1H_15DefaultEpilogueISK_SL_SL_NS1G_6thread17LinearCombinationISK_Li1EffLNS1L_9ScaleType4KindE0ELNS_15FloatRoundStyleE2ESK_EENS1_15EpilogueDefaultEEEEEvvEEEEvNT_6ParamsE:
[----:B------:R-:W0:Y:S01]  /*0000*/  LDC R1, c[0x0][0x28] ;  /* 0x00000a00ff017b82 */ /* 0x000e220000000800 */
[----:B------:R-:W1:Y:S01]  /*0010*/  S2R R16, SR_TID.X ;  /* 0x0000000000107919 */ /* 0x000e620000002100 */
[----:B------:R-:W-:Y:S01]  /*0020*/  ELECT P0, URZ, PT ;  /* 0x00000000003f782f */ /* 0x000fe20003800000 */
[----:B------:R-:W-:Y:S01]  /*0030*/  BSSY B0, `(.L_x_0) ;  /* 0x000000f000007945 */ /* 0x000fe20003800000 */
[--C-:B-1----:R-:W-:Y:S02]  /*0040*/  SHF.R.U32.HI R0, RZ, 0x5, R16.reuse ;  /* 0x00000005ff007819 */ /* 0x102fe40000011610 */
[----:B------:R-:W-:-:S03]  /*0050*/  SHF.R.U32.HI R2, RZ, 0x7, R16 ;  /* 0x00000007ff027819 */ /* 0x000fc60000011610 */
[----:B------:R-:W1:Y:S04]  /*0060*/  SHFL.IDX PT, R3, R0, RZ, 0x1f ;  /* 0x00001fff00037589 */ /* 0x000e6800000e0000 */
[----:B------:R2:W3:Y:S01]  /*0070*/  SHFL.IDX PT, R6, R2, RZ, 0x1f ;  /* 0x00001fff02067589 */ /* 0x0004e200000e0000 */
[----:B-1----:R-:W-:-:S13]  /*0080*/  ISETP.NE.OR P0, PT, R3, RZ, !P0 ;  /* 0x000000ff0300720c */ /* 0x002fda0004705670 */
[----:B0-23--:R-:W-:Y:S05]  /*0090*/  @P0 BRA `(.L_x_1) ;  /* 0x0000000000200947 */ /* 0x00dfea0003800000 */
[----:B------:R-:W-:Y:S02]  /*00a0*/  ULDC.64 UR4, c[0x0][0x198] ;  /* 0x0000660000047ab9 */ /* 0x000fe40000000a00 */
[----:B------:R-:W-:Y:S02]  /*00b0*/  UIADD3 UR6, UP0, UR4, 0xf0, URZ ;  /* 0x000000f004067890 */ /* 0x000fe4000ff1e03f */
[----:B------:R-:W-:Y:S02]  /*00c0*/  UIADD3 UR4, UP1, UR4, 0x1f0, URZ ;  /* 0x000001f004047890 */ /* 0x000fe4000ff3e03f */
[----:B------:R-:W-:Y:S02]  /*00d0*/  UIADD3.X UR7, URZ, UR5, URZ, UP0, !UPT ;  /* 0x000000053f077290 */ /* 0x000fe400087fe43f */
[----:B------:R-:W-:-:S07]  /*00e0*/  UIADD3.X UR5, URZ, UR5, URZ, UP1, !UPT ;  /* 0x000000053f057290 */ /* 0x000fce0008ffe43f */
[----:B------:R0:W-:Y:S02]  /*00f0*/  UTMACCTL.PF [UR6] ;  /* 0x00000000060079b9 */ /* 0x0001e40008040000 */
[----:B------:R0:W-:Y:S02]  /*0100*/  UTMACCTL.PF [UR4] ;  /* 0x00000000040079b9 */ /* 0x0001e40008040000 */
[----:B0-----:R-:W-:Y:S01]  /*0110*/  NOP ;  /* 0x0000000000007918 */ /* 0x001fe20000000000 */
.L_x_1:
[----:B------:R-:W-:Y:S05]  /*0120*/  BSYNC B0 ;  /* 0x0000000000007941 */ /* 0x000fea0003800000 */
.L_x_0:
[----:B------:R-:W0:Y:S02]  /*0130*/  SHFL.IDX PT, R4, R0, RZ, 0x1f ;  /* 0x00001fff00047589 */ /* 0x000e2400000e0000 */
[----:B0-----:R-:W-:-:S13]  /*0140*/  ISETP.NE.AND P0, PT, R4, RZ, PT ;  /* 0x000000ff0400720c */ /* 0x001fda0003f05270 */
[----:B------:R-:W-:Y:S05]  /*0150*/  @P0 BRA `(.L_x_2) ;  /* 0x0000000000a40947 */ /* 0x000fea0003800000 */
[----:B------:R-:W-:Y:S01]  /*0160*/  ELECT P0, URZ, PT ;  /* 0x00000000003f782f */ /* 0x000fe20003800000 */
[----:B------:R-:W-:-:S12]  /*0170*/  BSSY B0, `(.L_x_2) ;  /* 0x0000027000007945 */ /* 0x000fd80003800000 */
[----:B------:R-:W-:Y:S05]  /*0180*/  @!P0 BRA `(.L_x_3) ;  /* 0x0000000000948947 */ /* 0x000fea0003800000 */
[----:B------:R-:W0:Y:S01]  /*0190*/  S2UR UR8, SR_CgaCtaId ;  /* 0x00000000000879c3 */ /* 0x000e220000008800 */
[----:B------:R-:W-:Y:S01]  /*01a0*/  UMOV UR4, 0x400 ;  /* 0x0000040000047882 */ /* 0x000fe20000000000 */
[----:B------:R-:W-:Y:S01]  /*01b0*/  UMOV UR5, 0x1 ;  /* 0x0000000100057882 */ /* 0x000fe20000000000 */
[----:B------:R-:W-:Y:S02]  /*01c0*/  UMOV UR6, 0x4 ;  /* 0x0000000400067882 */ /* 0x000fe40000000000 */
[----:B------:R-:W-:-:S04]  /*01d0*/  UIADD3 UR6, -UR6, 0x100000, URZ ;  /* 0x0010000006067890 */ /* 0x000fc8000fffe13f */
[----:B------:R-:W-:Y:S02]  /*01e0*/  USHF.L.U32 UR7, UR6, 0xb, URZ ;  /* 0x0000000b06077899 */ /* 0x000fe4000800063f */
[----:B------:R-:W-:Y:S02]  /*01f0*/  USHF.L.U32 UR6, UR6, 0x1, URZ ;  /* 0x0000000106067899 */ /* 0x000fe4000800063f */
[----:B0-----:R-:W-:Y:S02]  /*0200*/  ULEA UR8, UR8, UR4, 0x18 ;  /* 0x0000000408087291 */ /* 0x001fe4000f8ec03f */
[----:B------:R-:W-:-:S04]  /*0210*/  UIADD3 UR4, -UR5, 0x100000, URZ ;  /* 0x0010000005047890 */ /* 0x000fc8000fffe13f */
[----:B------:R-:W-:Y:S02]  /*0220*/  USHF.L.U32 UR5, UR4, 0xb, URZ ;  /* 0x0000000b04057899 */ /* 0x000fe4000800063f */
[----:B------:R-:W-:Y:S01]  /*0230*/  USHF.L.U32 UR4, UR4, 0x1, URZ ;  /* 0x0000000104047899 */ /* 0x000fe2000800063f */
[----:B------:R-:W0:Y:S11]  /*0240*/  FENCE.VIEW.ASYNC.S ;  /* 0x00000000000073c6 */ /* 0x000e360000000000 */
[----:B0-----:R0:W1:Y:S01]  /*0250*/  SYNCS.EXCH.64 URZ, [UR8], UR4 ;  /* 0x00000004083f75b2 */ /* 0x0010620008000100 */
[----:B------:R0:W2:Y:S01]  /*0260*/  SYNCS.EXCH.64 URZ, [UR8+0x60], UR6 ;  /* 0x00006006083f75b2 */ /* 0x0000a20008000100 */
[----:B------:R0:W3:Y:S01]  /*0270*/  SYNCS.EXCH.64 URZ, [UR8+0x8], UR4 ;  /* 0x00000804083f75b2 */ /* 0x0000e20008000100 */
[----:B------:R0:W4:Y:S01]  /*0280*/  SYNCS.EXCH.64 URZ, [UR8+0x68], UR6 ;  /* 0x00006806083f75b2 */ /* 0x0001220008000100 */
[----:B------:R0:W0:Y:S01]  /*0290*/  SYNCS.EXCH.64 URZ, [UR8+0x10], UR4 ;  /* 0x00001004083f75b2 */ /* 0x0000220008000100 */
        /* <DEDUP_REMOVED lines=19> */
[----:B-1----:R-:W-:Y:S01]  /*03d0*/  NOP ;  /* 0x0000000000007918 */ /* 0x002fe20000000000 */
.L_x_3:
[----:B0-----:R-:W-:Y:S05]  /*03e0*/  BSYNC B0 ;  /* 0x0000000000007941 */ /* 0x001fea0003800000 */
.L_x_2:
[----:B------:R-:W-:Y:S01]  /*03f0*/  SHF.R.S32.HI R5, RZ, 0x1f, R16 ;  /* 0x0000001fff057819 */ /* 0x000fe20000011410 */
[----:B------:R-:W0:Y:S01]  /*0400*/  SHFL.IDX PT, R0, R0, RZ, 0x1f ;  /* 0x00001fff00007589 */ /* 0x000e2200000e0000 */
[----:B------:R-:W1:Y:S01]  /*0410*/  S2UR UR8, SR_CTAID.X ;  /* 0x00000000000879c3 */ /* 0x000e620000002500 */
[----:B------:R-:W-:Y:S02]  /*0420*/  ELECT P0, URZ, PT ;  /* 0x00000000003f782f */ /* 0x000fe40003800000 */
[----:B------:R-:W-:Y:S01]  /*0430*/  LEA.HI R5, R5, R16, RZ, 0x7 ;  /* 0x0000001005057211 */ /* 0x000fe200078f38ff */
[----:B------:R-:W5:Y:S01]  /*0440*/  S2R R2, SR_CTAID.Y ;  /* 0x0000000000027919 */ /* 0x000f620000002600 */
[----:B------:R-:W-:Y:S01]  /*0450*/  SHF.R.S32.HI R9, RZ, 0x1f, R4 ;  /* 0x0000001fff097819 */ /* 0x000fe20000011404 */
[----:B------:R-:W-:Y:S01]  /*0460*/  ULDC UR4, c[0x0][0x150] ;  /* 0x0000540000047ab9 */ /* 0x000fe20000000800 */
[----:B------:R-:W-:Y:S01]  /*0470*/  LOP3.LUT R5, R5, 0xffffff80, RZ, 0xc0, !PT ;  /* 0xffffff8005057812 */ /* 0x000fe200078ec0ff */
[----:B------:R-:W-:Y:S01]  /*0480*/  NOP ;  /* 0x0000000000007918 */ /* 0x000fe20000000000 */
[----:B------:R-:W-:Y:S01]  /*0490*/  LEA.HI R9, R9, R4, RZ, 0x2 ;  /* 0x0000000409097211 */ /* 0x000fe200078f10ff */
[----:B------:R-:W2:Y:S01]  /*04a0*/  LDC R10, c[0x0][0x144] ;  /* 0x00005100ff0a7b82 */ /* 0x000ea20000000800 */
[----:B------:R-:W-:Y:S01]  /*04b0*/  NOP ;  /* 0x0000000000007918 */ /* 0x000fe20000000000 */
[----:B------:R-:W-:Y:S01]  /*04c0*/  IMAD.IADD R7, R16, 0x1, -R5 ;  /* 0x0000000110077824 */ /* 0x000fe200078e0a05 */
[----:B------:R-:W-:Y:S01]  /*04d0*/  LOP3.LUT R9, R9, 0x3ffffffc, RZ, 0xc0, !PT ;  /* 0x3ffffffc09097812 */ /* 0x000fe200078ec0ff */
[----:B------:R-:W-:Y:S01]  /*04e0*/  IMAD.MOV.U32 R32, RZ, RZ, 0x1 ;  /* 0x00000001ff207424 */ /* 0x000fe200078e00ff */
[----:B------:R-:W-:-:S02]  /*04f0*/  ISETP.NE.AND P3, PT, R6, RZ, PT ;  /* 0x000000ff0600720c */ /* 0x000fc40003f65270 */
[----:B------:R-:W-:Y:S01]  /*0500*/  SHF.R.S32.HI R8, RZ, 0x1f, R7 ;  /* 0x0000001fff087819 */ /* 0x000fe20000011407 */
[----:B------:R-:W-:Y:S01]  /*0510*/  IMAD.IADD R4, R4, 0x1, -R9 ;  /* 0x0000000104047824 */ /* 0x000fe200078e0a09 */
[----:B------:R-:W3:Y:S02]  /*0520*/  LDC R12, c[0x0][0x140] ;  /* 0x00005000ff0c7b82 */ /* 0x000ee40000000800 */
[----:B------:R-:W-:Y:S02]  /*0530*/  LEA.HI R8, R8, R7, RZ, 0x3 ;  /* 0x0000000708087211 */ /* 0x000fe400078f18ff */
[----:B0-----:R-:W-:Y:S02]  /*0540*/  ISETP.NE.OR P0, PT, R0, RZ, !P0 ;  /* 0x000000ff0000720c */ /* 0x001fe40004705670 */
[--C-:B------:R-:W-:Y:S02]  /*0550*/  SHF.R.S32.HI R0, RZ, 0x3, R8.reuse ;  /* 0x00000003ff007819 */ /* 0x100fe40000011408 */
[----:B------:R-:W-:-:S02]  /*0560*/  SHF.R.S32.HI R5, RZ, 0x1f, R8 ;  /* 0x0000001fff057819 */ /* 0x000fc40000011408 */
[----:B-1----:R-:W-:Y:S02]  /*0570*/  I2FP.F32.U32 R8, UR8 ;  /* 0x0000000800087c45 */ /* 0x002fe40008201000 */
[----:B------:R-:W-:-:S03]  /*0580*/  LEA.HI R5, R5, R0, RZ, 0x2 ;  /* 0x0000000005057211 */ /* 0x000fc600078f10ff */
[----:B------:R-:W-:Y:S01]  /*0590*/  FMUL R8, R8, UR4 ;  /* 0x0000000408087c20 */ /* 0x000fe20008400000 */
[----:B------:R-:W-:Y:S01]  /*05a0*/  LOP3.LUT R5, R5, 0xfffffffc, RZ, 0xc0, !PT ;  /* 0xfffffffc05057812 */ /* 0x000fe200078ec0ff */
[----:B------:R-:W-:Y:S01]  /*05b0*/  VOTEU.ALL UP0, P0 ;  /* 0x00000000003f7886 */ /* 0x000fe20000000000 */
[----:B------:R-:W-:Y:S01]  /*05c0*/  ULDC UR4, c[0x0][0x154] ;  /* 0x0000550000047ab9 */ /* 0x000fe20000000800 */
[----:B------:R-:W-:Y:S02]  /*05d0*/  VOTEU.ALL UP1, P0 ;  /* 0x00000000003f7886 */ /* 0x000fe40000020000 */
[----:B------:R-:W0:Y:S01]  /*05e0*/  F2I.U32.TRUNC.NTZ R8, R8 ;  /* 0x0000000800087305 */ /* 0x000e22000020f000 */
[----:B------:R-:W-:Y:S01]  /*05f0*/  IMAD.IADD R5, R0, 0x1, -R5 ;  /* 0x0000000100057824 */ /* 0x000fe200078e0a05 */
[----:B------:R-:W1:Y:S01]  /*0600*/  @!UP0 S2UR UR7, SR_CgaCtaId ;  /* 0x00000000000789c3 */ /* 0x000e620000008800 */
[----:B------:R-:W-:Y:S01]  /*0610*/  @!UP0 UMOV UR6, 0x400 ;  /* 0x0000040000068882 */ /* 0x000fe20000000000 */
[----:B---3--:R-:W-:Y:S01]  /*0620*/  ISETP.EQ.U32.AND P2, PT, R12, 0x1, PT ;  /* 0x000000010c00780c */ /* 0x008fe20003f42070 */
[----:B------:R-:W-:Y:S01]  /*0630*/  IMAD R23, R4, 0x4, R5 ;  /* 0x0000000404177824 */ /* 0x000fe200078e0205 */
[----:B-----5:R-:W-:-:S04]  /*0640*/  I2FP.F32.U32 R4, R2 ;  /* 0x0000000200047245 */ /* 0x020fc80000201000 */
[----:B------:R-:W-:Y:S01]  /*0650*/  LEA.HI R0, R23, R23, RZ, 0x1 ;  /* 0x0000001717007211 */ /* 0x000fe200078f08ff */
[----:B------:R-:W-:Y:S01]  /*0660*/  FMUL R11, R4, UR4 ;  /* 0x00000004040b7c20 */ /* 0x000fe20008400000 */
[----:B------:R-:W3:Y:S01]  /*0670*/  LDC R5, c[0x0][0x148] ;  /* 0x00005200ff057b82 */ /* 0x000ee20000000800 */
[----:B------:R-:W-:Y:S01]  /*0680*/  UMOV UR4, 0x20 ;  /* 0x0000002000047882 */ /* 0x000fe20000000000 */
[----:B0-----:R-:W-:Y:S01]  /*0690*/  IMAD.MOV R9, RZ, RZ, -R8 ;  /* 0x000000ffff097224 */ /* 0x001fe200078e0a08 */
[----:B------:R-:W-:Y:S02]  /*06a0*/  LOP3.LUT R8, R0, 0xfffffffe, RZ, 0xc0, !PT ;  /* 0xfffffffe00087812 */ /* 0x000fe400078ec0ff */
[----:B------:R-:W0:Y:S01]  /*06b0*/  F2I.U32.TRUNC.NTZ R11, R11 ;  /* 0x0000000b000b7305 */ /* 0x000e22000020f000 */
[----:B------:R-:W-:Y:S01]  /*06c0*/  SHF.R.S32.HI R0, RZ, 0x1f, R3 ;  /* 0x0000001fff007819 */ /* 0x000fe20000011403 */
[----:B--2---:R-:W-:Y:S01]  /*06d0*/  IMAD R4, R10, R9, UR8 ;  /* 0x000000080a047e24 */ /* 0x004fe2000f8e0209 */
[----:B------:R-:W-:-:S04]  /*06e0*/  @!UP0 UIADD3 UR4, -UR4, 0x100000, URZ ;  /* 0x0010000004048890 */ /* 0x000fc8000fffe13f */
[----:B------:R-:W-:Y:S02]  /*06f0*/  @!UP0 USHF.L.U32 UR5, UR4, 0xb, URZ ;  /* 0x0000000b04058899 */ /* 0x000fe4000800063f */
[----:B------:R-:W-:Y:S01]  /*0700*/  @!UP0 USHF.L.U32 UR4, UR4, 0x1, URZ ;  /* 0x0000000104048899 */ /* 0x000fe2000800063f */
[C---:B------:R-:W-:Y:S01]  /*0710*/  IMAD.IADD R9, R23.reuse, 0x1, -R8 ;  /* 0x0000000117097824 */ /* 0x040fe200078e0a08 */
[----:B------:R-:W-:Y:S01]  /*0720*/  LEA.HI R0, R0, R3, RZ, 0x2 ;  /* 0x0000000300007211 */ /* 0x000fe200078f10ff */
[----:B------:R-:W-:-:S03]  /*0730*/  IMAD.SHL.U32 R8, R23, 0x4, RZ ;  /* 0x0000000417087824 */ /* 0x000fc600078e00ff */
[----:B------:R-:W-:Y:S01]  /*0740*/  ISETP.NE.AND P4, PT, R9, R4, PT ;  /* 0x000000040900720c */ /* 0x000fe20003f85270 */
[----:B-1----:R-:W-:Y:S01]  /*0750*/  @!UP0 ULEA UR6, UR7, UR6, 0x18 ;  /* 0x0000000607068291 */ /* 0x002fe2000f8ec03f */
[----:B------:R-:W-:Y:S01]  /*0760*/  LOP3.LUT R0, R0, 0xfffffffc, RZ, 0xc0, !PT ;  /* 0xfffffffc00007812 */ /* 0x000fe200078ec0ff */
[----:B------:R-:W-:Y:S01]  /*0770*/  VOTEU.ALL UP0, P0 ;  /* 0x00000000003f7886 */ /* 0x000fe20000000000 */
[----:B------:R-:W-:Y:S01]  /*0780*/  LOP3.LUT R23, R23, 0xc, R8, 0x78, !PT ;  /* 0x0000000c17177812 */ /* 0x000fe200078e7808 */
[----:B0-----:R-:W-:Y:S01]  /*0790*/  IMAD.MOV R14, RZ, RZ, -R11 ;  /* 0x000000ffff0e7224 */ /* 0x001fe200078e0a0b */
[----:B------:R-:W-:Y:S01]  /*07a0*/  LOP3.LUT P0, RZ, R7, 0x7, RZ, 0xc0, !PT ;  /* 0x0000000707ff7812 */ /* 0x000fe2000780c0ff */
[----:B------:R-:W-:Y:S02]  /*07b0*/  IMAD.IADD R0, R3, 0x1, -R0 ;  /* 0x0000000103007824 */ /* 0x000fe400078e0a00 */
[----:B---3--:R-:W-:Y:S01]  /*07c0*/  IMAD R9, R5, R14, R2 ;  /* 0x0000000e05097224 */ /* 0x008fe200078e0202 */
[----:B------:R-:W-:-:S03]  /*07d0*/  ISETP.LT.U32.AND P0, PT, R23, 0x2, !P0 ;  /* 0x000000021700780c */ /* 0x000fc60004701070 */
[----:B------:R-:W-:Y:S01]  /*07e0*/  @P4 LEA.HI R8, R23, R23, RZ, 0x1 ;  /* 0x0000001717084211 */ /* 0x000fe200078f08ff */
[----:B------:R-:W0:Y:S02]  /*07f0*/  FENCE.VIEW.ASYNC.S ;  /* 0x00000000000073c6 */ /* 0x000e240000000000 */
[----:B0-----:R0:W1:Y:S01]  /*0800*/  @!UP0 SYNCS.EXCH.64 URZ, [UR6+0xd0], UR4 ;  /* 0x0000d004063f85b2 */ /* 0x0010620008000100 */
[C---:B------:R-:W-:Y:S02]  /*0810*/  ISETP.NE.AND P1, PT, R0.reuse, 0x3, PT ;  /* 0x000000030000780c */ /* 0x040fe40003f25270 */
[----:B------:R-:W-:Y:S02]  /*0820*/  @P4 SHF.R.S32.HI R8, RZ, 0x1, R8 ;  /* 0x00000001ff084819 */ /* 0x000fe40000011408 */
[----:B------:R-:W-:Y:S02]  /*0830*/  ISETP.EQ.OR P1, PT, R0, RZ, !P1 ;  /* 0x000000ff0000720c */ /* 0x000fe40004f22670 */
[----:B------:R-:W-:Y:S01]  /*0840*/  @P4 ISETP.NE.AND P5, PT, R8, R9, PT ;  /* 0x000000090800420c */ /* 0x000fe20003fa5270 */
[C---:B------:R-:W-:Y:S01]  /*0850*/  VIADD R8, R6.reuse, 0xffffffff ;  /* 0xffffffff06087836 */ /* 0x040fe20000000000 */
[----:B------:R-:W-:-:S02]  /*0860*/  ISETP.EQ.AND P1, PT, R6, RZ, P1 ;  /* 0x000000ff0600720c */ /* 0x000fc40000f22270 */
[----:B------:R-:W-:Y:S02]  /*0870*/  SEL R7, RZ, 0x1, !P0 ;  /* 0x00000001ff077807 */ /* 0x000fe40004000000 */
[----:B------:R-:W-:Y:S02]  /*0880*/  ISETP.GE.U32.AND P6, PT, R8, 0x2, PT ;  /* 0x000000020800780c */ /* 0x000fe40003fc6070 */
[----:B------:R-:W-:Y:S01]  /*0890*/  @P4 SEL R32, RZ, 0x1, P5 ;  /* 0x00000001ff204807 */ /* 0x000fe20002800000 */
[----:B------:R0:W2:Y:S01]  /*08a0*/  @!UP1 SYNCS.EXCH.64 URZ, [UR6+0xd8], UR4 ;  /* 0x0000d804063f95b2 */ /* 0x0000a20008000100 */
[----:B------:R-:W-:Y:S01]  /*08b0*/  SEL R17, RZ, 0x1, !P1 ;  /* 0x00000001ff117807 */ /* 0x000fe20004800000 */
[----:B------:R-:W-:Y:S01]  /*08c0*/  NOP ;  /* 0x0000000000007918 */ /* 0x000fe20000000000 */
[----:B------:R-:W-:Y:S02]  /*08d0*/  LOP3.LUT R32, R32, R7, RZ, 0xc0, !PT ;  /* 0x0000000720207212 */ /* 0x000fe400078ec0ff */
[----:B------:R-:W-:Y:S01]  /*08e0*/  SEL R17, R17, 0x2, P6 ;  /* 0x0000000211117807 */ /* 0x000fe20003000000 */
[----:B0-----:R-:W-:Y:S06]  /*08f0*/  @!P2 BRA `(.L_x_4) ;  /* 0x000000000008a947 */ /* 0x001fec0003800000 */
[----:B-12-4-:R-:W-:Y:S01]  /*0900*/  UCGABAR_ARV ;  /* 0x00000000000079c7 */ /* 0x016fe20008000000 */
[----:B------:R-:W-:Y:S05]  /*0910*/  BRA `(.L_x_5) ;  /* 0x0000000000047947 */ /* 0x000fea0003800000 */
.L_x_4:
[----:B-12-4-:R-:W-:Y:S01]  /*0920*/  NOP ;  /* 0x0000000000007918 */ /* 0x016fe20000000000 */
.L_x_5:
[----:B------:R-:W0:Y:S01]  /*0930*/  LDC R22, c[0x0][0x65c] ;  /* 0x00019700ff167b82 */ /* 0x000e220000000800 */
[----:B------:R-:W-:Y:S02]  /*0940*/  IMAD.U32 R6, RZ, RZ, UR8 ;  /* 0x00000008ff067e24 */ /* 0x000fe4000f8e00ff */
[----:B------:R-:W-:Y:S01]  /*0950*/  IMAD.MOV.U32 R7, RZ, RZ, RZ ;  /* 0x000000ffff077224 */ /* 0x000fe200078e00ff */
[----:B0-----:R-:W-:-:S04]  /*0960*/  ISETP.NE.AND P1, PT, R22, 0x1, PT ;  /* 0x000000011600780c */ /* 0x001fc80003f25270 */
[----:B------:R-:W-:-:S09]  /*0970*/  P2R R3, PR, RZ, 0x2 ;  /* 0x00000002ff037803 */ /* 0x000fd20000000000 */
[----:B------:R-:W0:Y:S01]  /*0980*/  @P1 LDC R19, c[0x0][0x10] ;  /* 0x00000400ff131b82 */ /* 0x000e220000000800 */
[----:B------:R-:W-:Y:S02]  /*0990*/  @P1 IMAD.MOV.U32 R3, RZ, RZ, RZ ;  /* 0x000000ffff031224 */ /* 0x000fe400078e00ff */
[----:B------:R-:W-:-:S05]  /*09a0*/  @P1 IMAD.MOV.U32 R11, RZ, RZ, RZ ;  /* 0x000000ffff0b1224 */ /* 0x000fca00078e00ff */
[----:B------:R-:W1:Y:S01]  /*09b0*/  @!P1 LDC R9, c[0x0][0xc] ;  /* 0x00000300ff099b82 */ /* 0x000e620000000800 */
[----:B0-----:R-:W-:-:S04]  /*09c0*/  @P1 IMAD.WIDE.U32 R18, R19, UR8, R2 ;  /* 0x0000000813121c25 */ /* 0x001fc8000f8e0002 */
[----:B------:R-:W-:Y:S02]  /*09d0*/  @P1 IMAD.IADD R19, R19, 0x1, R11 ;  /* 0x0000000113131824 */ /* 0x000fe400078e020b */
[----:B-1----:R-:W-:-:S04]  /*09e0*/  @!P1 IMAD.WIDE.U32 R6, R2, R9, R6 ;  /* 0x0000000902069225 */ /* 0x002fc800078e0006 */
[----:B------:R-:W-:Y:S02]  /*09f0*/  @!P1 IMAD.MOV.U32 R18, RZ, RZ, R6 ;  /* 0x000000ffff129224 */ /* 0x000fe400078e0006 */
[----:B------:R-:W-:Y:S01]  /*0a00*/  @!P1 IMAD.MOV.U32 R19, RZ, RZ, R7 ;  /* 0x000000ffff139224 */ /* 0x000fe200078e0007 */
[----:B------:R-:W-:Y:S06]  /*0a10*/  @!P2 BRA `(.L_x_6) ;  /* 0x00000000000ca947 */ /* 0x000fec0003800000 */
[----:B------:R-:W-:Y:S01]  /*0a20*/  UCGABAR_WAIT ;  /* 0x0000000000007dc7 */ /* 0x000fe20008000000 */
[----:B------:R-:W-:Y:S01]  /*0a30*/  CCTL.IVALL ;  /* 0x00000000ff00798f */ /* 0x000fe20002000000 */
[----:B------:R-:W-:Y:S05]  /*0a40*/  BRA `(.L_x_7) ;  /* 0x0000000000047947 */ /* 0x000fea0003800000 */
.L_x_6:
[----:B------:R-:W-:Y:S06]  /*0a50*/  BAR.SYNC.DEFER_BLOCKING 0x0 ;  /* 0x0000000000007b1d */ /* 0x000fec0000010000 */
.L_x_7:
[----:B------:R-:W-:Y:S05]  /*0a60*/  @!P3 BRA `(.L_x_8) ;  /* 0x000000280034b947 */ /* 0x000fea0003800000 */
[----:B------:R-:W-:-:S13]  /*0a70*/  ISETP.GT.U32.AND P0, PT, R8, 0x1, PT ;  /* 0x000000010800780c */ /* 0x000fda0003f04070 */
[----:B------:R-:W-:Y:S05]  /*0a80*/  @P0 EXIT ;  /* 0x000000000000094d */ /* 0x000fea0003800000 */
[----:B------:R-:W-:Y:S01]  /*0a90*/  ULDC.64 UR4, c[0x0][0x650] ;  /* 0x0001940000047ab9 */ /* 0x000fe20000000a00 */
[----:B------:R-:W-:Y:S01]  /*0aa0*/  PRMT R0, RZ, 0x7610, R0 ;  /* 0x00007610ff007816 */ /* 0x000fe20000000000 */
[----:B------:R-:W-:Y:S01]  /*0ab0*/  IMAD.MOV.U32 R36, RZ, RZ, -0x1 ;  /* 0xffffffffff247424 */ /* 0x000fe200078e00ff */
[----:B------:R-:W-:Y:S01]  /*0ac0*/  ISETP.GE.U32.AND P0, PT, R18, UR4, PT ;  /* 0x0000000412007c0c */ /* 0x000fe2000bf06070 */
[----:B------:R-:W-:Y:S02]  /*0ad0*/  IMAD.MOV.U32 R37, RZ, RZ, -0x1 ;  /* 0xffffffffff257424 */ /* 0x000fe400078e00ff */
[----:B------:R-:W-:Y:S01]  /*0ae0*/  IMAD.MOV.U32 R35, RZ, RZ, -0x1 ;  /* 0xffffffffff237424 */ /* 0x000fe200078e00ff */
[----:B------:R-:W-:-:S13]  /*0af0*/  ISETP.GE.U32.AND.EX P0, PT, R19, UR5, PT, P0 ;  /* 0x0000000513007c0c */ /* 0x000fda000bf06100 */
[----:B------:R-:W-:Y:S05]  /*0b00*/  @P0 BRA `(.L_x_9) ;  /* 0x0000000400280947 */ /* 0x000fea0003800000 */
[----:B------:R-:W0:Y:S01]  /*0b10*/  LDC.64 R20, c[0x0][0x628] ;  /* 0x00018a00ff147b82 */ /* 0x000e220000000a00 */
[----:B------:R-:W-:Y:S02]  /*0b20*/  IMAD.MOV.U32 R6, RZ, RZ, R18 ;  /* 0x000000ffff067224 */ /* 0x000fe400078e0012 */
[----:B------:R-:W-:-:S05]  /*0b30*/  IMAD.MOV.U32 R7, RZ, RZ, R19 ;  /* 0x000000ffff077224 */ /* 0x000fca00078e0013 */
[----:B------:R-:W1:Y:S08]  /*0b40*/  LDC R0, c[0x0][0x630] ;  /* 0x00018c00ff007b82 */ /* 0x000e700000000800 */
[----:B------:R-:W2:Y:S01]  /*0b50*/  LDC.64 R24, c[0x0][0x620] ;  /* 0x00018800ff187b82 */ /* 0x000ea20000000a00 */
[----:B0-----:R-:W-:-:S04]  /*0b60*/  ISETP.NE.U32.AND P0, PT, R20, RZ, PT ;  /* 0x000000ff1400720c */ /* 0x001fc80003f05070 */
[----:B------:R-:W-:-:S13]  /*0b70*/  ISETP.NE.AND.EX P0, PT, R21, RZ, PT, P0 ;  /* 0x000000ff1500720c */ /* 0x000fda0003f05300 */
[----:B-12---:R-:W-:Y:S05]  /*0b80*/  @!P0 BRA `(.L_x_10) ;  /* 0x0000000000288947 */ /* 0x006fea0003800000 */
[----:B------:R-:W0:Y:S02]  /*0b90*/  LDC R11, c[0x0][0x634] ;  /* 0x00018d00ff0b7b82 */ /* 0x000e240000000800 */
[----:B0-----:R-:W-:-:S05]  /*0ba0*/  IADD3 R11, P0, R18, R11, RZ ;  /* 0x0000000b120b7210 */ /* 0x001fca0007f1e0ff */
[----:B------:R-:W-:-:S04]  /*0bb0*/  IMAD.X R13, RZ, RZ, R19, P0 ;  /* 0x000000ffff0d7224 */ /* 0x000fc800000e0613 */
[----:B------:R-:W-:-:S04]  /*0bc0*/  IMAD.WIDE.U32 R6, R13, R20, RZ ;  /* 0x000000140d067225 */ /* 0x000fc800078e00ff */
[----:B------:R-:W-:-:S04]  /*0bd0*/  IMAD.WIDE.U32 R8, P0, R11, R21, R6 ;  /* 0x000000150b087225 */ /* 0x000fc80007800006 */
[----:B------:R-:W-:-:S04]  /*0be0*/  IMAD.WIDE.U32 R6, R11, R20, RZ ;  /* 0x000000140b067225 */ /* 0x000fc800078e00ff */
[----:B------:R-:W-:Y:S01]  /*0bf0*/  IMAD.X R11, RZ, RZ, RZ, P0 ;  /* 0x000000ffff0b7224 */ /* 0x000fe200000e06ff */
[----:B------:R-:W-:Y:S01]  /*0c00*/  IADD3 RZ, P0, R7, R8, RZ ;  /* 0x0000000807ff7210 */ /* 0x000fe20007f1e0ff */
[----:B------:R-:W-:-:S04]  /*0c10*/  IMAD.MOV.U32 R10, RZ, RZ, R9 ;  /* 0x000000ffff0a7224 */ /* 0x000fc800078e0009 */
[----:B------:R-:W-:-:S08]  /*0c20*/  IMAD.WIDE.U32.X R6, R13, R21, R10, P0 ;  /* 0x000000150d067225 */ /* 0x000fd000000e040a */
.L_x_10:
[----:B------:R-:W0:Y:S01]  /*0c30*/  LDC.64 R26, c[0x0][0x640] ;  /* 0x00019000ff1a7b82 */ /* 0x000e220000000a00 */
[--C-:B------:R-:W-:Y:S01]  /*0c40*/  SHF.R.U64 R35, R6, R0, R7.reuse ;  /* 0x0000000006237219 */ /* 0x100fe20000001207 */
[----:B------:R-:W-:Y:S01]  /*0c50*/  IMAD R29, R5, R14, R2 ;  /* 0x0000000e051d7224 */ /* 0x000fe200078e0202 */
[----:B------:R-:W-:Y:S02]  /*0c60*/  SHF.R.U32.HI R0, RZ, R0, R7 ;  /* 0x00000000ff007219 */ /* 0x000fe40000011607 */
[----:B------:R-:W-:-:S03]  /*0c70*/  IADD3 R3, P0, RZ, -R35, RZ ;  /* 0x80000023ff037210 */ /* 0x000fc60007f1e0ff */
[----:B------:R-:W1:Y:S02]  /*0c80*/  LDC R8, c[0x0][0x618] ;  /* 0x00018600ff087b82 */ /* 0x000e640000000800 */
[----:B------:R-:W-:-:S04]  /*0c90*/  IMAD.X R7, RZ, RZ, ~R0, P0 ;  /* 0x000000ffff077224 */ /* 0x000fc800000e0e00 */
[-C--:B------:R-:W-:Y:S02]  /*0ca0*/  IMAD R0, R7, R24.reuse, RZ ;  /* 0x0000001807007224 */ /* 0x080fe400078e02ff */
[----:B------:R-:W2:Y:S01]  /*0cb0*/  LDC R12, c[0x0][0x608] ;  /* 0x00018200ff0c7b82 */ /* 0x000ea20000000800 */
[----:B------:R-:W-:-:S04]  /*0cc0*/  IMAD.WIDE.U32 R6, R3, R24, R18 ;  /* 0x0000001803067225 */ /* 0x000fc800078e0012 */
[----:B------:R-:W-:Y:S02]  /*0cd0*/  IMAD R3, R3, R25, R0 ;  /* 0x0000001903037224 */ /* 0x000fe400078e0200 */
[----:B------:R-:W-:Y:S01]  /*0ce0*/  IMAD.MOV.U32 R25, RZ, RZ, 0x1 ;  /* 0x00000001ff197424 */ /* 0x000fe200078e00ff */
[----:B------:R-:W3:Y:S01]  /*0cf0*/  LDC R20, c[0x0][0x658] ;  /* 0x00019600ff147b82 */ /* 0x000ee20000000800 */
[----:B------:R-:W-:Y:S01]  /*0d00*/  IMAD.IADD R3, R7, 0x1, R3 ;  /* 0x0000000107037824 */ /* 0x000fe200078e0203 */
[----:B0-----:R-:W-:Y:S01]  /*0d10*/  ISETP.NE.U32.AND P0, PT, R26, RZ, PT ;  /* 0x000000ff1a00720c */ /* 0x001fe20003f05070 */
[----:B------:R-:W-:-:S03]  /*0d20*/  IMAD.MOV.U32 R7, RZ, RZ, -0x1 ;  /* 0xffffffffff077424 */ /* 0x000fc600078e00ff */
[----:B------:R-:W-:Y:S02]  /*0d30*/  ISETP.NE.AND.EX P0, PT, R27, RZ, PT, P0 ;  /* 0x000000ff1b00720c */ /* 0x000fe40003f05300 */
[----:B------:R-:W0:Y:S01]  /*0d40*/  LDC R13, c[0x0][0x600] ;  /* 0x00018000ff0d7b82 */ /* 0x000e220000000800 */
[-CC-:B-1----:R-:W-:Y:S02]  /*0d50*/  SHF.R.U64 R10, R6, R8.reuse, R3.reuse ;  /* 0x00000008060a7219 */ /* 0x182fe40000001203 */
[----:B------:R-:W-:-:S05]  /*0d60*/  SHF.R.U32.HI R3, RZ, R8, R3 ;  /* 0x00000008ff037219 */ /* 0x000fca0000011603 */
[----:B------:R-:W1:Y:S01]  /*0d70*/  LDC R15, c[0x0][0x648] ;  /* 0x00019200ff0f7b82 */ /* 0x000e620000000800 */
[-CC-:B--2---:R-:W-:Y:S02]  /*0d80*/  SHF.R.U64 R28, R10, R12.reuse, R3.reuse ;  /* 0x0000000c0a1c7219 */ /* 0x184fe40000001203 */
[----:B------:R-:W-:-:S05]  /*0d90*/  SHF.R.U32.HI R3, RZ, R12, R3 ;  /* 0x0000000cff037219 */ /* 0x000fca0000011603 */
[----:B------:R-:W2:Y:S01]  /*0da0*/  LDC R21, c[0x0][0x638] ;  /* 0x00018e00ff157b82 */ /* 0x000ea20000000800 */
[-CC-:B---3--:R-:W-:Y:S02]  /*0db0*/  SHF.R.U64 R12, R28, R20.reuse, R3.reuse ;  /* 0x000000141c0c7219 */ /* 0x188fe40000001203 */
[-C--:B------:R-:W-:Y:S02]  /*0dc0*/  SHF.L.U32 R0, R7, R20.reuse, RZ ;  /* 0x0000001407007219 */ /* 0x080fe400000006ff */
[----:B------:R-:W-:Y:S01]  /*0dd0*/  SHF.R.U32.HI R3, RZ, R20, R3 ;  /* 0x00000014ff037219 */ /* 0x000fe20000011603 */
[----:B------:R-:W-:Y:S01]  /*0de0*/  IMAD.MOV.U32 R2, RZ, RZ, R12 ;  /* 0x000000ffff027224 */ /* 0x000fe200078e000c */
[----:B------:R-:W-:Y:S01]  /*0df0*/  LOP3.LUT R5, RZ, R0, RZ, 0x33, !PT ;  /* 0x00000000ff057212 */ /* 0x000fe200078e33ff */
[----:B------:R-:W3:Y:S01]  /*0e00*/  LDC R24, c[0x0][0x610] ;  /* 0x00018400ff187b82 */ /* 0x000ee20000000800 */
[----:B------:R-:W-:Y:S05]  /*0e10*/  @!P0 BRA `(.L_x_11) ;  /* 0x0000000000288947 */ /* 0x000fea0003800000 */
[----:B------:R-:W4:Y:S02]  /*0e20*/  LDC R9, c[0x0][0x64c] ;  /* 0x00019300ff097b82 */ /* 0x000f240000000800 */
[----:B----4-:R-:W-:-:S05]  /*0e30*/  IADD3 R9, P0, R12, R9, RZ ;  /* 0x000000090c097210 */ /* 0x010fca0007f1e0ff */
        /* <DEDUP_REMOVED lines=8> */
.L_x_11:
[----:B-1----:R-:W-:Y:S01]  /*0ec0*/  SHF.R.U64 R2, R2, R15, R3 ;  /* 0x0000000f02027219 */ /* 0x002fe20000001203 */
[----:B0-----:R-:W-:Y:S01]  /*0ed0*/  VIADD R3, R13, 0xffffffff ;  /* 0xffffffff0d037836 */ /* 0x001fe20000000000 */
[----:B------:R-:W-:Y:S02]  /*0ee0*/  SHF.L.U32 R0, R25, R20, RZ ;  /* 0x0000001419007219 */ /* 0x000fe400000006ff */
[----:B------:R-:W-:Y:S01]  /*0ef0*/  LOP3.LUT R5, R28, R5, RZ, 0xc0, !PT ;  /* 0x000000051c057212 */ /* 0x000fe200078ec0ff */
[----:B------:R-:W-:Y:S01]  /*0f00*/  IMAD.MOV R6, RZ, RZ, -R2 ;  /* 0x000000ffff067224 */ /* 0x000fe200078e0a02 */
[----:B------:R-:W-:Y:S02]  /*0f10*/  SEL R4, R4, R29, !P1 ;  /* 0x0000001d04047207 */ /* 0x000fe40004800000 */
[----:B------:R-:W-:Y:S01]  /*0f20*/  LOP3.LUT R3, R10, R3, RZ, 0xc0, !PT ;  /* 0x000000030a037212 */ /* 0x000fe200078ec0ff */
[----:B------:R-:W-:Y:S02]  /*0f30*/  IMAD R5, R0, R2, R5 ;  /* 0x0000000200057224 */ /* 0x000fe400078e0205 */
[----:B--2---:R-:W-:-:S02]  /*0f40*/  IMAD R0, R6, R21, R12 ;  /* 0x0000001506007224 */ /* 0x004fc400078e020c */
[----:B---3--:R-:W-:Y:S02]  /*0f50*/  IMAD R4, R5, R24, R4 ;  /* 0x0000001805047224 */ /* 0x008fe400078e0204 */
[----:B------:R-:W-:Y:S02]  /*0f60*/  IMAD.MOV.U32 R2, RZ, RZ, 0x1 ;  /* 0x00000001ff027424 */ /* 0x000fe400078e00ff */
[----:B------:R-:W-:-:S03]  /*0f70*/  IMAD R3, R0, R13, R3 ;  /* 0x0000000d00037224 */ /* 0x000fc600078e0203 */
[----:B------:R-:W-:Y:S02]  /*0f80*/  PRMT R0, R2, 0x7610, R0 ;  /* 0x0000761002007816 */ /* 0x000fe40000000000 */
[----:B------:R-:W-:Y:S02]  /*0f90*/  SEL R37, R3, R4, !P1 ;  /* 0x0000000403257207 */ /* 0x000fe40004800000 */
[----:B------:R-:W-:-:S07]  /*0fa0*/  SEL R36, R4, R3, !P1 ;  /* 0x0000000304247207 */ /* 0x000fce0004800000 */
.L_x_9:
[----:B------:R-:W-:-:S08]  /*0fb0*/  NOP ;  /* 0x0000000000007918 */ /* 0x000fd00000000000 */
[----:B------:R-:W0:Y:S02]  /*0fc0*/  USETMAXREG.TRY_ALLOC.CTAPOOL UP0, 0xe8 ;  /* 0x000000e8000079c8 */ /* 0x000e240008000600 */
[----:B0-----:R-:W-:-:S13]  /*0fd0*/  PLOP3.LUT P0, PT, PT, PT, UP0, 0x80, 0x0 ;  /* 0x000000000000781c */ /* 0x001fda0003f0f008 */
[----:B------:R-:W-:Y:S05]  /*0fe0*/  @!P0 BRA `(.L_x_9) ;  /* 0xfffffffc00f08947 */ /* 0x000fea000383ffff */
[----:B------:R-:W-:Y:S01]  /*0ff0*/  ULDC.64 UR4, c[0x0][0x598] ;  /* 0x0001660000047ab9 */ /* 0x000fe20000000a00 */
[----:B------:R-:W-:Y:S01]  /*1000*/  ULDC.64 UR36, c[0x0][0x208] ;  /* 0x0000820000247ab9 */ /* 0x000fe20000000a00 */
[----:B------:R-:W-:-:S04]  /*1010*/  ISETP.NE.U32.AND P0, PT, RZ, UR4, PT ;  /* 0x00000004ff007c0c */ /* 0x000fc8000bf05070 */
[----:B------:R-:W-:-:S13]  /*1020*/  ISETP.NE.AND.EX P0, PT, RZ, UR5, PT, P0 ;  /* 0x00000005ff007c0c */ /* 0x000fda000bf05300 */
[----:B------:R-:W-:Y:S05]  /*1030*/  @!P0 BRA `(.L_x_12) ;  /* 0x00000000001c8947 */ /* 0x000fea0003800000 */
[----:B------:R-:W0:Y:S02]  /*1040*/  LDC.64 R2, c[0x0][0x598] ;  /* 0x00016600ff027b82 */ /* 0x000e240000000a00 */
[----:B0-----:R-:W2:Y:S02]  /*1050*/  LDG.E.64 R2, desc[UR36][R2.64] ;  /* 0x0000002402027981 */ /* 0x001ea4000c1e1b00 */
[----:B--2---:R-:W-:-:S04]  /*1060*/  ISETP.NE.U32.AND P0, PT, R2, RZ, PT ;  /* 0x000000ff0200720c */ /* 0x004fc80003f05070 */
[----:B------:R-:W-:-:S13]  /*1070*/  ISETP.NE.AND.EX P0, PT, R3, RZ, PT, P0 ;  /* 0x000000ff0300720c */ /* 0x000fda0003f05300 */
[----:B------:R-:W-:Y:S05]  /*1080*/  @!P0 BRA `(.L_x_12) ;  /* 0x0000000000088947 */ /* 0x000fea0003800000 */
[----:B------:R0:W5:Y:S01]  /*1090*/  LD.E R33, desc[UR36][R2.64] ;  /* 0x0000002402217980 */ /* 0x000162000c101900 */
[----:B------:R-:W-:Y:S05]  /*10a0*/  BRA `(.L_x_13) ;  /* 0x0000000000247947 */ /* 0x000fea0003800000 */
.L_x_12:
[----:B------:R-:W-:Y:S02]  /*10b0*/  ULDC.64 UR4, c[0x0][0x588] ;  /* 0x0001620000047ab9 */ /* 0x000fe40000000a00 */
[----:B------:R-:W-:-:S04]  /*10c0*/  ISETP.NE.U32.AND P0, PT, RZ, UR4, PT ;  /* 0x00000004ff007c0c */ /* 0x000fc8000bf05070 */
[----:B------:R-:W-:-:S13]  /*10d0*/  ISETP.NE.AND.EX P0, PT, RZ, UR5, PT, P0 ;  /* 0x00000005ff007c0c */ /* 0x000fda000bf05300 */
[----:B------:R-:W-:Y:S05]  /*10e0*/  @!P0 BRA `(.L_x_14) ;  /* 0x00000000000c8947 */ /* 0x000fea0003800000 */
[----:B------:R-:W0:Y:S02]  /*10f0*/  LDC.64 R2, c[0x0][0x588] ;  /* 0x00016200ff027b82 */ /* 0x000e240000000a00 */
[----:B0-----:R1:W5:Y:S01]  /*1100*/  LDG.E R33, desc[UR36][R2.64] ;  /* 0x0000002402217981 */ /* 0x001362000c1e1900 */
[----:B------:R-:W-:Y:S05]  /*1110*/  BRA `(.L_x_13) ;  /* 0x0000000000087947 */ /* 0x000fea0003800000 */
.L_x_14:
[----:B------:R-:W-:Y:S02]  /*1120*/  ULDC UR4, c[0x0][0x580] ;  /* 0x0001600000047ab9 */ /* 0x000fe40000000800 */
[----:B------:R-:W-:-:S07]  /*1130*/  IMAD.U32 R33, RZ, RZ, UR4 ;  /* 0x00000004ff217e24 */ /* 0x000fce000f8e00ff */
.L_x_13:
[----:B------:R-:W-:Y:S02]  /*1140*/  ULDC.64 UR4, c[0x0][0x5a0] ;  /* 0x0001680000047ab9 */ /* 0x000fe40000000a00 */
[----:B------:R-:W-:-:S04]  /*1150*/  ISETP.NE.U32.AND P0, PT, RZ, UR4, PT ;  /* 0x00000004ff007c0c */ /* 0x000fc8000bf05070 */
[----:B------:R-:W-:-:S13]  /*1160*/  ISETP.NE.AND.EX P0, PT, RZ, UR5, PT, P0 ;  /* 0x00000005ff007c0c */ /* 0x000fda000bf05300 */
[----:B------:R-:W-:Y:S05]  /*1170*/  @!P0 BRA `(.L_x_15) ;  /* 0x00000000001c8947 */ /* 0x000fea0003800000 */
[----:B01----:R-:W0:Y:S02]  /*1180*/  LDC.64 R2, c[0x0][0x5a0] ;  /* 0x00016800ff027b82 */ /* 0x003e240000000a00 */
[----:B0-----:R-:W2:Y:S02]  /*1190*/  LDG.E.64 R2, desc[UR36][R2.64] ;  /* 0x0000002402027981 */ /* 0x001ea4000c1e1b00 */
[----:B--2---:R-:W-:-:S04]  /*11a0*/  ISETP.NE.U32.AND P0, PT, R2, RZ, PT ;  /* 0x000000ff0200720c */ /* 0x004fc80003f05070 */
[----:B------:R-:W-:-:S13]  /*11b0*/  ISETP.NE.AND.EX P0, PT, R3, RZ, PT, P0 ;  /* 0x000000ff0300720c */ /* 0x000fda0003f05300 */
[----:B------:R-:W-:Y:S05]  /*11c0*/  @!P0 BRA `(.L_x_15) ;  /* 0x0000000000088947 */ /* 0x000fea0003800000 */
[----:B------:R0:W5:Y:S01]  /*11d0*/  LD.E R34, desc[UR36][R2.64] ;  /* 0x0000002402227980 */ /* 0x000162000c101900 */
[----:B------:R-:W-:Y:S05]  /*11e0*/  BRA `(.L_x_16) ;  /* 0x0000000000247947 */ /* 0x000fea0003800000 */
.L_x_15:
[----:B------:R-:W-:Y:S02]  /*11f0*/  ULDC.64 UR4, c[0x0][0x590] ;  /* 0x0001640000047ab9 */ /* 0x000fe40000000a00 */
[----:B------:R-:W-:-:S04]  /*1200*/  ISETP.NE.U32.AND P0, PT, RZ, UR4, PT ;  /* 0x00000004ff007c0c */ /* 0x000fc8000bf05070 */
[----:B------:R-:W-:-:S13]  /*1210*/  ISETP.NE.AND.EX P0, PT, RZ, UR5, PT, P0 ;  /* 0x00000005ff007c0c */ /* 0x000fda000bf05300 */
[----:B------:R-:W-:Y:S05]  /*1220*/  @!P0 BRA `(.L_x_17) ;  /* 0x00000000000c8947 */ /* 0x000fea0003800000 */
[----:B01----:R-:W0:Y:S02]  /*1230*/  LDC.64 R2, c[0x0][0x590] ;  /* 0x00016400ff027b82 */ /* 0x003e240000000a00 */
[----:B0-----:R1:W5:Y:S01]  /*1240*/  LDG.E R34, desc[UR36][R2.64] ;  /* 0x0000002402227981 */ /* 0x001362000c1e1900 */
[----:B------:R-:W-:Y:S05]  /*1250*/  BRA `(.L_x_16) ;  /* 0x0000000000087947 */ /* 0x000fea0003800000 */
.L_x_17:
[----:B------:R-:W-:Y:S02]  /*1260*/  ULDC UR4, c[0x0][0x584] ;  /* 0x0001610000047ab9 */ /* 0x000fe40000000800 */
[----:B------:R-:W-:-:S07]  /*1270*/  IMAD.U32 R34, RZ, RZ, UR4 ;  /* 0x00000004ff227e24 */ /* 0x000fce000f8e00ff */
.L_x_16:
[----:B------:R-:W-:-:S13]  /*1280*/  LOP3.LUT P0, RZ, R0, 0xff, RZ, 0xc0, !PT ;  /* 0x000000ff00ff7812 */ /* 0x000fda000780c0ff */
[----:B------:R-:W-:Y:S05]  /*1290*/  @!P0 EXIT ;  /* 0x000000000000894d */ /* 0x000fea0003800000 */
[----:B------:R-:W-:Y:S01]  /*12a0*/  ULDC UR4, c[0x0][0x28c] ;  /* 0x0000a30000047ab9 */ /* 0x000fe20000000800 */
[----:B------:R-:W-:Y:S01]  /*12b0*/  LOP3.LUT R38, R17, 0x1, RZ, 0xfc, !PT ;  /* 0x0000000111267812 */ /* 0x000fe200078efcff */
[----:B------:R-:W-:Y:S01]  /*12c0*/  UIADD3 UR4, UR4, 0x3f, URZ ;  /* 0x0000003f04047890 */ /* 0x000fe2000fffe03f */
[----:B------:R-:W-:Y:S01]  /*12d0*/  UMOV UR38, URZ ;  /* 0x0000003f00267c82 */ /* 0x000fe20008000000 */
[----:B------:R-:W-:Y:S02]  /*12e0*/  UMOV UR39, URZ ;  /* 0x0000003f00277c82 */ /* 0x000fe40008000000 */
[----:B------:R-:W-:-:S04]  /*12f0*/  USHF.R.S32.HI UR5, URZ, 0x1f, UR4 ;  /* 0x0000001f3f057899 */ /* 0x000fc80008011404 */
[----:B------:R-:W-:-:S04]  /*1300*/  ULEA.HI UR5, UR5, UR4, URZ, 0x6 ;  /* 0x0000000405057291 */ /* 0x000fc8000f8f303f */
[----:B------:R-:W-:-:S12]  /*1310*/  USHF.R.S32.HI UR40, URZ, 0x6, UR5 ;  /* 0x000000063f287899 */ /* 0x000fd80008011405 */
.L_x_53:
[----:B------:R-:W-:Y:S01]  /*1320*/  LOP3.LUT R0, R16, 0x80, RZ, 0xc0, !PT ;  /* 0x0000008010007812 */ /* 0x000fe200078ec0ff */
[----:B--2---:R-:W2:Y:S01]  /*1330*/  S2UR UR7, SR_CgaCtaId ;  /* 0x00000000000779c3 */ /* 0x004ea20000008800 */
[----:B------:R-:W-:Y:S02]  /*1340*/  UMOV UR6, 0x400 ;  /* 0x0000040000067882 */ /* 0x000fe40000000000 */
[----:B------:R-:W-:-:S06]  /*1350*/  SHF.R.U32.HI R0, RZ, 0x7, R0 ;  /* 0x00000007ff007819 */ /* 0x000fcc0000011600 */
[----:B---3--:R-:W3:Y:S01]  /*1360*/  SHFL.IDX PT, R0, R0, RZ, 0x1f ;  /* 0x00001fff00007589 */ /* 0x008ee200000e0000 */
[----:B--2---:R-:W-:Y:S01]  /*1370*/  ULEA UR6, UR7, UR6, 0x18 ;  /* 0x0000000607067291 */ /* 0x004fe2000f8ec03f */
[----:B---3--:R-:W-:-:S13]  /*1380*/  R2UR UR4, R0 ;  /* 0x00000000000472ca */ /* 0x008fda00000e0000 */
[----:B------:R-:W-:-:S04]  /*1390*/  ULEA.HI UR5, UR4, UR4, URZ, 0x1 ;  /* 0x0000000404057291 */ /* 0x000fc8000f8f083f */
[----:B------:R-:W-:-:S04]  /*13a0*/  ULOP3.LUT UR5, UR5, 0x7fffe, URZ, 0xc0, !UPT ;  /* 0x0007fffe05057892 */ /* 0x000fc8000f8ec03f */
[----:B------:R-:W-:-:S03]  /*13b0*/  UIADD3 UR5, UR4, -UR5, URZ ;  /* 0x8000000504057290 */ /* 0x000fc6000fffe03f */
[----:B------:R-:W-:Y:S01]  /*13c0*/  ULDC UR4, c[0x0][0x28c] ;  /* 0x0000a30000047ab9 */ /* 0x000fe20000000800 */
[----:B------:R-:W-:Y:S01]  /*13d0*/  ULEA UR5, UR5, UR6, 0xd ;  /* 0x0000000605057291 */ /* 0x000fe2000f8e683f */
[----:B------:R-:W-:-:S03]  /*13e0*/  ISETP.LT.AND P0, PT, RZ, UR4, PT ;  /* 0x00000004ff007c0c */ /* 0x000fc6000bf01270 */
[----:B------:R-:W-:-:S04]  /*13f0*/  UIADD3 UR5, UR5, 0x180, URZ ;  /* 0x0000018005057890 */ /* 0x000fc8000fffe03f */
[----:B------:R-:W-:-:S04]  /*1400*/  USHF.R.U32.HI UR5, URZ, 0x4, UR5 ;  /* 0x000000043f057899 */ /* 0x000fc80008011605 */
[----:B------:R-:W-:Y:S02]  /*1410*/  ULOP3.LUT UR41, UR5, 0x3fff, URZ, 0xc0, !UPT ;  /* 0x00003fff05297892 */ /* 0x000fe4000f8ec03f */
[----:B-1--4-:R-:W-:Y:S10]  /*1420*/  @P0 BRA `(.L_x_18) ;  /* 0x0000000000400947 */ /* 0x012ff40003800000 */
[----:B------:R-:W-:Y:S01]  /*1430*/  MOV R0, 0x0 ;  /* 0x0000000000007802 */ /* 0x000fe20000000f00 */
[----:B------:R-:W-:Y:S01]  /*1440*/  ULDC.64 UR4, c[0x4][0x68] ;  /* 0x01001a0000047ab9 */ /* 0x000fe20000000a00 */
[----:B------:R-:W-:Y:S01]  /*1450*/  ULDC.64 UR6, c[0x4][0x8] ;  /* 0x0100020000067ab9 */ /* 0x000fe20000000a00 */
[----:B------:R-:W-:Y:S01]  /*1460*/  IMAD.U32 R4, RZ, RZ, UR4 ;  /* 0x00000004ff047e24 */ /* 0x000fe2000f8e00ff */
[----:B01----:R0:W1:Y:S01]  /*1470*/  LDC.64 R2, c[0x4][R0] ;  /* 0x0100000000027b82 */ /* 0x0030620000000a00 */
[----:B------:R-:W-:Y:S01]  /*1480*/  IMAD.U32 R5, RZ, RZ, UR5 ;  /* 0x00000005ff057e24 */ /* 0x000fe2000f8e00ff */
[----:B------:R-:W-:Y:S01]  /*1490*/  ULDC.64 UR4, c[0x4][0x70] ;  /* 0x01001c0000047ab9 */ /* 0x000fe20000000a00 */
[----:B------:R-:W-:Y:S02]  /*14a0*/  IMAD.U32 R10, RZ, RZ, UR6 ;  /* 0x00000006ff0a7e24 */ /* 0x000fe4000f8e00ff */
[----:B------:R-:W-:Y:S02]  /*14b0*/  IMAD.U32 R6, RZ, RZ, UR4 ;  /* 0x00000004ff067e24 */ /* 0x000fe4000f8e00ff */
[----:B------:R-:W-:-:S02]  /*14c0*/  IMAD.U32 R7, RZ, RZ, UR5 ;  /* 0x00000005ff077e24 */ /* 0x000fc4000f8e00ff */
[----:B------:R-:W-:Y:S02]  /*14d0*/  IMAD.U32 R11, RZ, RZ, UR7 ;  /* 0x00000007ff0b7e24 */ /* 0x000fe4000f8e00ff */
[----:B------:R-:W-:Y:S02]  /*14e0*/  IMAD.MOV.U32 R8, RZ, RZ, 0x1e1 ;  /* 0x000001e1ff087424 */ /* 0x000fe400078e00ff */
[----:B------:R-:W-:Y:S02]  /*14f0*/  IMAD.MOV.U32 R12, RZ, RZ, 0x1 ;  /* 0x00000001ff0c7424 */ /* 0x000fe400078e00ff */
[----:B0-----:R-:W-:-:S07]  /*1500*/  IMAD.MOV.U32 R13, RZ, RZ, RZ ;  /* 0x000000ffff0d7224 */ /* 0x001fce00078e00ff */
[----:B------:R-:W-:-:S07]  /*1510*/  LEPC R20, `(.L_x_18) ;  /* 0x000000001014794e */ /* 0x000fce0000000000 */
[----:B-1---5:R-:W-:Y:S05]  /*1520*/  CALL.ABS.NOINC R2 ;  /* 0x0000000002007343 */ /* 0x022fea0003c00000 */
.L_x_18:
[----:B------:R-:W-:-:S13]  /*1530*/  ISETP.NE.AND P0, PT, R38, 0x3, PT ;  /* 0x000000032600780c */ /* 0x000fda0003f05270 */
[----:B------:R-:W-:Y:S05]  /*1540*/  @!P0 BRA `(.L_x_19) ;  /* 0x0000000000048947 */ /* 0x000fea0003800000 */
[----:B------:R-:W-:Y:S01]  /*1550*/  BPT.TRAP 0x1 ;  /* 0x000000040000795c */ /* 0x000fe20000300000 */
.L_x_19:
[----:B------:R-:W2:Y:S01]  /*1560*/  S2UR UR5, SR_CgaCtaId ;  /* 0x00000000000579c3 */ /* 0x000ea20000008800 */
[----:B------:R-:W-:Y:S01]  /*1570*/  UMOV UR4, 0x400 ;  /* 0x0000040000047882 */ /* 0x000fe20000000000 */
[----:B------:R-:W-:Y:S02]  /*1580*/  IMAD.U32 R0, RZ, RZ, UR38 ;  /* 0x00000026ff007e24 */ /* 0x000fe4000f8e00ff */
[----:B01----:R-:W-:-:S03]  /*1590*/  IMAD.U32 R2, RZ, RZ, UR39 ;  /* 0x00000027ff027e24 */ /* 0x003fc6000f8e00ff */
[----:B------:R-:W-:Y:S01]  /*15a0*/  SHF.L.U32 R0, R0, 0x1f, RZ ;  /* 0x0000001f00007819 */ /* 0x000fe200000006ff */
[----:B--2---:R-:W-:-:S06]  /*15b0*/  ULEA UR4, UR5, UR4, 0x18 ;  /* 0x0000000405047291 */ /* 0x004fcc000f8ec03f */
[----:B------:R-:W-:-:S04]  /*15c0*/  IMAD.U32 R5, RZ, RZ, UR4 ;  /* 0x00000004ff057e24 */ /* 0x000fc8000f8e00ff */
[----:B------:R-:W-:-:S04]  /*15d0*/  IMAD R3, R2, 0x8, R5 ;  /* 0x0000000802037824 */ /* 0x000fc800078e0205 */
[----:B------:R0:W1:Y:S01]  /*15e0*/  SYNCS.PHASECHK.TRANS64.TRYWAIT P1, [R3+URZ], R0 ;  /* 0x00000000030075a7 */ /* 0x000062000802017f */
[----:B------:R-:W-:Y:S05]  /*15f0*/  @!P0 BRA `(.L_x_20) ;  /* 0x0000000000048947 */ /* 0x000fea0003800000 */
[----:B------:R-:W-:Y:S01]  /*1600*/  BPT.TRAP 0x1 ;  /* 0x000000040000795c */ /* 0x000fe20000300000 */
.L_x_20:
[----:B-1----:R-:W-:Y:S05]  /*1610*/  @P1 BRA `(.L_x_21) ;  /* 0x0000000000081947 */ /* 0x002fea0003800000 */
[----:B------:R-:W1:Y:S02]  /*1620*/  SYNCS.PHASECHK.TRANS64.TRYWAIT P1, [R3+URZ], R0 ;  /* 0x00000000030075a7 */ /* 0x000e64000802017f */
[----:B-1----:R-:W-:Y:S05]  /*1630*/  @!P1 BRA `(.L_x_22) ;  /* 0x0000003400c09947 */ /* 0x002fea0003800000 */
.L_x_21:
[----:B------:R-:W-:-:S04]  /*1640*/  UISETP.LT.AND UP0, UPT, UR40, 0x1, UPT ;  /* 0x000000012800788c */ /* 0x000fc8000bf01270 */
[----:B------:R-:W-:-:S06]  /*1650*/  USEL UR4, UR40, 0x1, UP0 ;  /* 0x0000000128047887 */ /* 0x000fcc0008000000 */
[----:B01----:R-:W-:Y:S01]  /*1660*/  IMAD.U32 R0, RZ, RZ, UR4 ;  /* 0x00000004ff007e24 */ /* 0x003fe2000f8e00ff */
[----:B------:R-:W-:Y:S05]  /*1670*/  WARPSYNC.ALL ;  /* 0x0000000000007948 */ /* 0x000fea0003800000 */
[----:B------:R-:W-:-:S04]  /*1680*/  IADD3 R0, -R0, UR40, RZ ;  /* 0x0000002800007c10 */ /* 0x000fc8000fffe1ff */
[----:B------:R-:W-:Y:S02]  /*1690*/  ISETP.GE.AND P1, PT, R0, 0x1, PT ;  /* 0x000000010000780c */ /* 0x000fe40003f26270 */
[----:B------:R-:W-:Y:S01]  /*16a0*/  R2UR UR4, R5 ;  /* 0x00000000050472ca */ /* 0x000fe200000e0000 */
[----:B------:R-:W-:Y:S01]  /*16b0*/  WARPGROUP.ARRIVE ;  /* 0x00000000000079c5 */ /* 0x000fe20000000000 */
[----:B------:R-:W-:Y:S01]  /*16c0*/  UMOV UR9, 0x40000040 ;  /* 0x4000004000097882 */ /* 0x000fe20000000000 */
[----:B------:R-:W-:-:S10]  /*16d0*/  UMOV UR11, 0x40000040 ;  /* 0x40000040000b7882 */ /* 0x000fd40000000000 */
[----:B------:R-:W-:-:S04]  /*16e0*/  UIADD3 UR4, UR4, 0x30180, URZ ;  /* 0x0003018004047890 */ /* 0x000fc8000fffe03f */
[----:B------:R-:W-:-:S04]  /*16f0*/  USHF.R.U32.HI UR4, URZ, 0x4, UR4 ;  /* 0x000000043f047899 */ /* 0x000fc80008011604 */
[----:B------:R-:W-:Y:S02]  /*1700*/  ULOP3.LUT UR5, UR4, 0x3fff, URZ, 0xc0, !UPT ;  /* 0x00003fff04057892 */ /* 0x000fe4000f8ec03f */
[----:B------:R-:W-:Y:S02]  /*1710*/  ULOP3.LUT UR4, UR41, 0x10000, URZ, 0xfc, !UPT ;  /* 0x0001000029047892 */ /* 0x000fe4000f8efc3f */
[----:B------:R-:W-:Y:S02]  /*1720*/  ULOP3.LUT UR5, UR5, 0x10000, URZ, 0xfc, !UPT ;  /* 0x0001000005057892 */ /* 0x000fe4000f8efc3f */
[----:B------:R-:W-:Y:S02]  /*1730*/  ULEA UR6, UR39, UR4, 0xa ;  /* 0x0000000427067291 */ /* 0x000fe4000f8e503f */
[----:B------:R-:W-:-:S05]  /*1740*/  ULEA UR7, UR39, UR5, 0x7 ;  /* 0x0000000527077291 */ /* 0x000fca000f8e383f */
[----:B------:R-:W-:Y:S02]  /*1750*/  UMOV UR8, UR6 ;  /* 0x0000000600087c82 */ /* 0x000fe40008000000 */
[----:B------:R-:W-:Y:S02]  /*1760*/  UMOV UR10, UR7 ;  /* 0x00000007000a7c82 */ /* 0x000fe40008000000 */
[----:B------:R-:W-:Y:S01]  /*1770*/  HGMMA.64x16x16.F32 R24, gdesc[UR8], RZ, !UPT, gsb0 ;  /* 0x00200000081879f0 */ /* 0x000fe2000c0008ff */
[----:B------:R-:W-:Y:S02]  /*1780*/  UIADD3 UR8, UR6, 0x2, URZ ;  /* 0x0000000206087890 */ /* 0x000fe4000fffe03f */
[----:B------:R-:W-:Y:S01]  /*1790*/  UIADD3 UR10, UR7, 0x2, URZ ;  /* 0x00000002070a7890 */ /* 0x000fe2000fffe03f */
[----:B------:R-:W-:Y:S01]  /*17a0*/  UMOV UR9, 0x40000040 ;  /* 0x4000004000097882 */ /* 0x000fe20000000000 */
[----:B------:R-:W-:Y:S01]  /*17b0*/  UMOV UR11, 0x40000040 ;  /* 0x40000040000b7882 */ /* 0x000fe20000000000 */
[----:B------:R-:W-:-:S02]  /*17c0*/  WARPGROUP.DEPBAR.LE gsb0, 0x0 ;  /* 0x00008000000079c5 */ /* 0x000fc40000010000 */
[----:B------:R-:W-:-:S06]  /*17d0*/  WARPGROUP.ARRIVE ;  /* 0x00000000000079c5 */ /* 0x000fcc0000000000 */
[----:B------:R-:W-:Y:S01]  /*17e0*/  HGMMA.64x16x16.F32 R24, gdesc[UR8], R24, gsb0 ;  /* 0x00200000081879f0 */ /* 0x000fe20008000818 */
[----:B------:R-:W-:Y:S02]  /*17f0*/  UIADD3 UR8, UR6, 0x4, URZ ;  /* 0x0000000406087890 */ /* 0x000fe4000fffe03f */
[----:B------:R-:W-:Y:S01]  /*1800*/  UIADD3 UR10, UR7, 0x4, URZ ;  /* 0x00000004070a7890 */ /* 0x000fe2000fffe03f */
[----:B------:R-:W-:Y:S01]  /*1810*/  UMOV UR9, 0x40000040 ;  /* 0x4000004000097882 */ /* 0x000fe20000000000 */
[----:B------:R-:W-:Y:S01]  /*1820*/  UMOV UR11, 0x40000040 ;  /* 0x40000040000b7882 */ /* 0x000fe20000000000 */
[----:B------:R-:W-:Y:S02]  /*1830*/  WARPGROUP.DEPBAR.LE gsb0, 0x0 ;  /* 0x00008000000079c5 */ /* 0x000fe40000010000 */
        /* <DEDUP_REMOVED lines=8> */
[----:B------:R-:W-:Y:S03]  /*18c0*/  HGMMA.64x16x16.F32 R24, gdesc[UR8], R24, gsb0 ;  /* 0x00200000081879f0 */ /* 0x000fe60008000818 */
[----:B------:R-:W-:Y:S02]  /*18d0*/  WARPGROUP.DEPBAR.LE gsb0, 0x0 ;  /* 0x00008000000079c5 */ /* 0x000fe40000010000 */
[----:B------:R-:W-:Y:S05]  /*18e0*/  @!P1 BRA `(.L_x_23) ;  /* 0x0000000400249947 */ /* 0x000fea0003800000 */
[----:B------:R-:W-:Y:S02]  /*18f0*/  UIADD3 UR6, UR39, 0x1, URZ ;  /* 0x0000000127067890 */ /* 0x000fe4000fffe03f */
[----:B------:R-:W-:Y:S02]  /*1900*/  IMAD.U32 R2, RZ, RZ, UR39 ;  /* 0x00000027ff027e24 */ /* 0x000fe4000f8e00ff */
[----:B------:R-:W-:-:S04]  /*1910*/  UISETP.NE.AND UP0, UPT, UR6, 0xc, UPT ;  /* 0x0000000c0600788c */ /* 0x000fc8000bf05270 */
[----:B------:R-:W-:Y:S02]  /*1920*/  USEL UR7, URZ, 0x1, UP0 ;  /* 0x000000013f077887 */ /* 0x000fe40008000000 */
[----:B------:R-:W-:Y:S02]  /*1930*/  USEL UR6, UR6, URZ, UP0 ;  /* 0x0000003f06067287 */ /* 0x000fe40008000000 */
[----:B------:R-:W-:-:S06]  /*1940*/  ULOP3.LUT UR7, UR38, UR7, URZ, 0x3c, !UPT ;  /* 0x0000000726077292 */ /* 0x000fcc000f8e3c3f */
[----:B------:R-:W-:-:S07]  /*1950*/  IMAD.U32 R6, RZ, RZ, UR7 ;  /* 0x00000007ff067e24 */ /* 0x000fce000f8e00ff */
.L_x_30:
[----:B------:R-:W-:Y:S05]  /*1960*/  @!P0 BRA `(.L_x_24) ;  /* 0x0000000000048947 */ /* 0x000fea0003800000 */
[----:B------:R-:W-:Y:S01]  /*1970*/  BPT.TRAP 0x1 ;  /* 0x000000040000795c */ /* 0x000fe20000300000 */
.L_x_24:
[----:B------:R-:W0:Y:S01]  /*1980*/  S2UR UR8, SR_CgaCtaId ;  /* 0x00000000000879c3 */ /* 0x000e220000008800 */
[----:B------:R-:W-:Y:S01]  /*1990*/  UMOV UR7, 0x400 ;  /* 0x0000040000077882 */ /* 0x000fe20000000000 */
[----:B------:R-:W-:Y:S01]  /*19a0*/  IMAD.U32 R4, RZ, RZ, UR6 ;  /* 0x00000006ff047e24 */ /* 0x000fe2000f8e00ff */
[----:B------:R-:W-:Y:S01]  /*19b0*/  SHF.L.U32 R3, R6, 0x1f, RZ ;  /* 0x0000001f06037819 */ /* 0x000fe200000006ff */
[----:B0-----:R-:W-:-:S06]  /*19c0*/  ULEA UR7, UR8, UR7, 0x18 ;  /* 0x0000000708077291 */ /* 0x001fcc000f8ec03f */
[----:B------:R-:W-:-:S04]  /*19d0*/  IMAD.U32 R5, RZ, RZ, UR7 ;  /* 0x00000007ff057e24 */ /* 0x000fc8000f8e00ff */
[----:B------:R-:W-:-:S04]  /*19e0*/  IMAD R4, R4, 0x8, R5 ;  /* 0x0000000804047824 */ /* 0x000fc800078e0205 */
[----:B------:R0:W1:Y:S01]  /*19f0*/  SYNCS.PHASECHK.TRANS64.TRYWAIT P1, [R4+URZ], R3 ;  /* 0x00000003040075a7 */ /* 0x000062000802017f */
[----:B------:R-:W-:Y:S05]  /*1a00*/  @!P0 BRA `(.L_x_25) ;  /* 0x0000000000048947 */ /* 0x000fea0003800000 */
[----:B------:R-:W-:Y:S01]  /*1a10*/  BPT.TRAP 0x1 ;  /* 0x000000040000795c */ /* 0x000fe20000300000 */
.L_x_25:
[----:B-1----:R-:W-:Y:S05]  /*1a20*/  @P1 BRA `(.L_x_26) ;  /* 0x0000000000081947 */ /* 0x002fea0003800000 */
[----:B------:R-:W1:Y:S02]  /*1a30*/  SYNCS.PHASECHK.TRANS64.TRYWAIT P1, [R4+URZ], R3 ;  /* 0x00000003040075a7 */ /* 0x000e64000802017f */
[----:B-1----:R-:W-:Y:S05]  /*1a40*/  @!P1 BRA `(.L_x_27) ;  /* 0x0000003000d09947 */ /* 0x002fea0003800000 */
.L_x_26:
[----:B------:R-:W-:Y:S01]  /*1a50*/  ULEA UR7, UR6, UR4, 0xa ;  /* 0x0000000406077291 */ /* 0x000fe2000f8e503f */
[----:B------:R-:W-:Y:S01]  /*1a60*/  WARPGROUP.ARRIVE ;  /* 0x00000000000079c5 */ /* 0x000fe20000000000 */
[----:B------:R-:W-:Y:S01]  /*1a70*/  ULEA UR12, UR6, UR5, 0x7 ;  /* 0x00000005060c7291 */ /* 0x000fe2000f8e383f */
[----:B------:R-:W-:Y:S01]  /*1a80*/  UMOV UR9, 0x40000040 ;  /* 0x4000004000097882 */ /* 0x000fe20000000000 */
[----:B------:R-:W-:-:S03]  /*1a90*/  UMOV UR11, 0x40000040 ;  /* 0x40000040000b7882 */ /* 0x000fc60000000000 */
[----:B------:R-:W-:Y:S02]  /*1aa0*/  UMOV UR8, UR7 ;  /* 0x0000000700087c82 */ /* 0x000fe40008000000 */
[----:B------:R-:W-:Y:S02]  /*1ab0*/  UMOV UR10, UR12 ;  /* 0x0000000c000a7c82 */ /* 0x000fe40008000000 */
[----:B------:R-:W-:Y:S01]  /*1ac0*/  HGMMA.64x16x16.F32 R24, gdesc[UR8], R24, gsb0 ;  /* 0x00200000081879f0 */ /* 0x000fe20008000818 */
        /* <DEDUP_REMOVED lines=23> */
[----:B------:R-:W-:Y:S01]  /*1c40*/  BPT.TRAP 0x1 ;  /* 0x000000040000795c */ /* 0x000fe20000300000 */
.L_x_28:
[----:B------:R-:W-:-:S13]  /*1c50*/  ISETP.NE.AND P1, PT, R32, RZ, PT ;  /* 0x000000ff2000720c */ /* 0x000fda0003f25270 */
[----:B01----:R-:W-:-:S04]  /*1c60*/  @P1 IMAD R3, R2, 0x8, R5 ;  /* 0x0000000802031824 */ /* 0x003fc800078e0205 */
[----:B------:R-:W-:-:S05]  /*1c70*/  @P1 VIADD R4, R3, 0x60 ;  /* 0x0000006003041836 */ /* 0x000fca0000000000 */
[----:B------:R-:W-:-:S04]  /*1c80*/  @P1 PRMT R4, R23, 0x654, R4 ;  /* 0x0000065417041816 */ /* 0x000fc80000000004 */
[----:B------:R0:W-:Y:S01]  /*1c90*/  @P1 SYNCS.ARRIVE.TRANS64.RED.A1T0 RZ, [R4+URZ], RZ ;  /* 0x000000ff04ff19a7 */ /* 0x0001e2000810043f */
[----:B------:R-:W-:-:S13]  /*1ca0*/  ISETP.GT.U32.AND P1, PT, R17, 0x1, PT ;  /* 0x000000011100780c */ /* 0x000fda0003f24070 */
[----:B0-----:R-:W-:Y:S05]  /*1cb0*/  @P1 BRA `(.L_x_29) ;  /* 0x0000000000041947 */ /* 0x001fea0003800000 */
[----:B------:R-:W-:Y:S01]  /*1cc0*/  BPT.TRAP 0x1 ;  /* 0x000000040000795c */ /* 0x000fe20000300000 */
.L_x_29:
[----:B------:R-:W-:Y:S01]  /*1cd0*/  UIADD3 UR6, UR6, 0x1, URZ ;  /* 0x0000000106067890 */ /* 0x000fe2000fffe03f */
[----:B------:R-:W-:Y:S01]  /*1ce0*/  ISETP.GT.AND P2, PT, R0, 0x1, PT ;  /* 0x000000010000780c */ /* 0x000fe20003f44270 */
[----:B------:R-:W-:Y:S02]  /*1cf0*/  VIADD R2, R2, 0x1 ;  /* 0x0000000102027836 */ /* 0x000fe40000000000 */
[----:B------:R-:W-:Y:S01]  /*1d00*/  UISETP.NE.AND UP0, UPT, UR6, 0xc, UPT ;  /* 0x0000000c0600788c */ /* 0x000fe2000bf05270 */
[----:B------:R-:W-:Y:S02]  /*1d10*/  VIADD R0, R0, 0xffffffff ;  /* 0xffffffff00007836 */ /* 0x000fe40000000000 */
[C---:B------:R-:W-:Y:S01]  /*1d20*/  ISETP.NE.AND P1, PT, R2.reuse, 0xc, PT ;  /* 0x0000000c0200780c */ /* 0x040fe20003f25270 */
[----:B------:R-:W-:Y:S02]  /*1d30*/  USEL UR7, URZ, 0x1, UP0 ;  /* 0x000000013f077887 */ /* 0x000fe40008000000 */
[----:B------:R-:W-:Y:S01]  /*1d40*/  USEL UR6, UR6, URZ, UP0 ;  /* 0x0000003f06067287 */ /* 0x000fe20008000000 */
[----:B------:R-:W-:-:S03]  /*1d50*/  SEL R2, R2, RZ, P1 ;  /* 0x000000ff02027207 */ /* 0x000fc60000800000 */
[----:B------:R-:W-:Y:S01]  /*1d60*/  LOP3.LUT R6, R6, UR7, RZ, 0x3c, !PT ;  /* 0x0000000706067c12 */ /* 0x000fe2000f8e3cff */
[----:B------:R-:W-:Y:S07]  /*1d70*/  @P2 BRA `(.L_x_30) ;  /* 0xfffffff800f82947 */ /* 0x000fee000383ffff */
.L_x_23:
[----:B------:R-:W0:Y:S02]  /*1d80*/  LDC R0, c[0x0][0x28c] ;  /* 0x0000a300ff007b82 */ /* 0x000e240000000800 */
[----:B0-----:R-:W-:-:S13]  /*1d90*/  ISETP.GE.AND P1, PT, R0, 0x1, PT ;  /* 0x000000010000780c */ /* 0x001fda0003f26270 */
[----:B------:R-:W-:Y:S05]  /*1da0*/  @!P1 BRA `(.L_x_31) ;  /* 0x0000000000509947 */ /* 0x000fea0003800000 */
[----:B------:R-:W-:Y:S05]  /*1db0*/  @!P0 BRA `(.L_x_32) ;  /* 0x0000000000048947 */ /* 0x000fea0003800000 */
[----:B------:R-:W-:Y:S01]  /*1dc0*/  BPT.TRAP 0x1 ;  /* 0x000000040000795c */ /* 0x000fe20000300000 */
.L_x_32:
[----:B------:R-:W-:Y:S01]  /*1dd0*/  ISETP.NE.AND P0, PT, R32, RZ, PT ;  /* 0x000000ff2000720c */ /* 0x000fe20003f05270 */
[----:B------:R-:W-:Y:S01]  /*1de0*/  BSSY B0, `(.L_x_33) ;  /* 0x000000e000007945 */ /* 0x000fe20003800000 */
[----:B------:R-:W-:-:S11]  /*1df0*/  ISETP.GT.U32.AND P1, PT, R17, 0x1, PT ;  /* 0x000000011100780c */ /* 0x000fd60003f24070 */
[----:B------:R-:W-:Y:S05]  /*1e00*/  @!P0 BRA `(.L_x_34) ;  /* 0x00000000002c8947 */ /* 0x000fea0003800000 */
[----:B------:R-:W-:-:S04]  /*1e10*/  UISETP.LT.AND UP0, UPT, UR40, 0x1, UPT ;  /* 0x000000012800788c */ /* 0x000fc8000bf01270 */
[----:B------:R-:W-:-:S04]  /*1e20*/  USEL UR6, UR40, 0x1, UP0 ;  /* 0x0000000128067887 */ /* 0x000fc80008000000 */
[----:B------:R-:W-:-:S04]  /*1e30*/  UIADD3 UR6, UR39, UR40, -UR6 ;  /* 0x0000002827067290 */ /* 0x000fc8000fffe806 */
[----:B------:R-:W-:-:S04]  /*1e40*/  UIMAD.WIDE.U32 UR4, UR6, -0x55555555, URZ ;  /* 0xaaaaaaab060478a5 */ /* 0x000fc8000f8e003f */
[----:B------:R-:W-:-:S04]  /*1e50*/  USHF.R.U32.HI UR4, URZ, 0x3, UR5 ;  /* 0x000000033f047899 */ /* 0x000fc80008011605 */
[----:B------:R-:W-:-:S06]  /*1e60*/  UIMAD UR6, UR4, -0xc, UR6 ;  /* 0xfffffff4040678a4 */ /* 0x000fcc000f8e0206 */
[----:B------:R-:W-:-:S04]  /*1e70*/  IMAD.U32 R0, RZ, RZ, UR6 ;  /* 0x00000006ff007e24 */ /* 0x000fc8000f8e00ff */
[----:B------:R-:W-:-:S04]  /*1e80*/  IMAD R0, R0, 0x8, R5 ;  /* 0x0000000800007824 */ /* 0x000fc800078e0205 */
[----:B------:R-:W-:-:S05]  /*1e90*/  VIADD R0, R0, 0x60 ;  /* 0x0000006000007836 */ /* 0x000fca0000000000 */
[----:B------:R-:W-:-:S04]  /*1ea0*/  PRMT R0, R23, 0x654, R0 ;  /* 0x0000065417007816 */ /* 0x000fc80000000000 */
[----:B------:R0:W-:Y:S03]  /*1eb0*/  SYNCS.ARRIVE.TRANS64.RED.A1T0 RZ, [R0+URZ], RZ ;  /* 0x000000ff00ff79a7 */ /* 0x0001e6000810043f */
.L_x_34:
[----:B------:R-:W-:Y:S05]  /*1ec0*/  BSYNC B0 ;  /* 0x0000000000007941 */ /* 0x000fea0003800000 */
.L_x_33:
[----:B------:R-:W-:Y:S05]  /*1ed0*/  @P1 BRA `(.L_x_31) ;  /* 0x0000000000041947 */ /* 0x000fea0003800000 */
[----:B------:R-:W-:Y:S01]  /*1ee0*/  BPT.TRAP 0x1 ;  /* 0x000000040000795c */ /* 0x000fe20000300000 */
.L_x_31:
[----:B------:R-:W1:Y:S01]  /*1ef0*/  LDC R4, c[0x0][0x288] ;  /* 0x0000a200ff047b82 */ /* 0x000e620000000800 */
[----:B------:R-:W-:Y:S01]  /*1f00*/  LOP3.LUT R3, R16, 0x60, RZ, 0xc0, !PT ;  /* 0x0000006010037812 */ /* 0x000fe200078ec0ff */
[----:B------:R-:W-:Y:S01]  /*1f10*/  IMAD.SHL.U32 R37, R37, 0x10, RZ ;  /* 0x0000001025257824 */ /* 0x000fe200078e00ff */
[--C-:B0-----:R-:W-:Y:S01]  /*1f20*/  SHF.R.U32.HI R0, RZ, 0x2, R16.reuse ;  /* 0x00000002ff007819 */ /* 0x101fe20000011610 */
[----:B------:R-:W-:Y:S01]  /*1f30*/  UIADD3 UR39, UR40, UR39, URZ ;  /* 0x0000002728277290 */ /* 0x000fe2000fffe03f */
[----:B------:R-:W-:Y:S01]  /*1f40*/  SHF.R.U32.HI R11, RZ, 0x1, R3 ;  /* 0x00000001ff0b7819 */ /* 0x000fe20000011603 */
[----:B------:R-:W-:Y:S01]  /*1f50*/  IMAD.SHL.U32 R13, R36, 0x80, RZ ;  /* 0x00000080240d7824 */ /* 0x000fe200078e00ff */
[----:B------:R-:W-:Y:S01]  /*1f60*/  SHF.R.U32.HI R5, RZ, 0x7, R16 ;  /* 0x00000007ff057819 */ /* 0x000fe20000011610 */
[----:B------:R-:W-:Y:S01]  /*1f70*/  UISETP.GT.U32.AND UP0, UPT, UR39, 0xb, UPT ;  /* 0x0000000b2700788c */ /* 0x000fe2000bf04070 */
[----:B------:R-:W-:Y:S01]  /*1f80*/  LOP3.LUT R3, R16, 0x3, RZ, 0xc0, !PT ;  /* 0x0000000310037812 */ /* 0x000fe200078ec0ff */
[----:B------:R-:W-:Y:S01]  /*1f90*/  ULDC UR7, c[0x0][0x284] ;  /* 0x0000a10000077ab9 */ /* 0x000fe20000000800 */
[----:B------:R-:W-:Y:S01]  /*1fa0*/  LOP3.LUT R2, R0, 0x7, RZ, 0xc0, !PT ;  /* 0x0000000700027812 */ /* 0x000fe200078ec0ff */
[----:B------:R-:W-:Y:S01]  /*1fb0*/  UISETP.LT.U32.AND UP0, UPT, UR40, 0xc, UP0 ;  /* 0x0000000c2800788c */ /* 0x000fe20008701070 */
[----:B------:R-:W-:Y:S01]  /*1fc0*/  LOP3.LUT R0, R5, 0x1, RZ, 0xc0, !PT ;  /* 0x0000000105007812 */ /* 0x000fe200078ec0ff */
[----:B------:R-:W-:Y:S01]  /*1fd0*/  UISETP.GE.U32.AND UP1, UPT, UR40, 0xc, UPT ;  /* 0x0000000c2800788c */ /* 0x000fe2000bf26070 */
[--C-:B------:R-:W-:Y:S01]  /*1fe0*/  IADD3 R5, RZ, -R11, -R2.reuse ;  /* 0x8000000bff057210 */ /* 0x100fe20007ffe802 */
[----:B------:R-:W-:Y:S01]  /*1ff0*/  ULDC.64 UR8, c[0x0][0x5d0] ;  /* 0x0001740000087ab9 */ /* 0x000fe20000000a00 */
[----:B------:R-:W-:Y:S01]  /*2000*/  SHF.R.S32.HI R39, RZ, 0x1f, R35 ;  /* 0x0000001fff277819 */ /* 0x000fe20000011423 */
[C---:B------:R-:W-:Y:S01]  /*2010*/  IMAD.SHL.U32 R9, R0.reuse, 0x40, RZ ;  /* 0x0000004000097824 */ /* 0x040fe200078e00ff */
[----:B------:R-:W-:Y:S01]  /*2020*/  UIMAD.WIDE.U32 UR4, UR39, -0x55555555, URZ ;  /* 0xaaaaaaab270478a5 */ /* 0x000fe2000f8e003f */
[----:B------:R-:W-:Y:S01]  /*2030*/  IMAD R0, R0, -0x40, R5 ;  /* 0xffffffc000007824 */ /* 0x000fe200078e0205 */
[----:B------:R-:W-:Y:S01]  /*2040*/  USEL UR6, URZ, 0x1, !UP0 ;  /* 0x000000013f067887 */ /* 0x000fe2000c000000 */
[----:B------:R-:W-:Y:S01]  /*2050*/  IMAD.WIDE R6, R36, 0x80, RZ ;  /* 0x0000008024067825 */ /* 0x000fe200078e02ff */
[----:B------:R-:W-:Y:S01]  /*2060*/  LOP3.LUT R9, R9, 0x40, R2, 0xe2, !PT ;  /* 0x0000004009097812 */ /* 0x000fe200078ee202 */
[----:B------:R-:W-:Y:S01]  /*2070*/  USHF.R.U32.HI UR4, URZ, 0x3, UR5 ;  /* 0x000000033f047899 */ /* 0x000fe20008011605 */
[----:B-1----:R-:W-:Y:S01]  /*2080*/  ISETP.GE.AND P0, PT, R37, R4, PT ;  /* 0x000000042500720c */ /* 0x002fe20003f06270 */
[----:B------:R-:W-:Y:S01]  /*2090*/  IMAD R8, R3, -0x2, R4 ;  /* 0xfffffffe03087824 */ /* 0x000fe200078e0204 */
[----:B------:R-:W-:Y:S01]  /*20a0*/  ULOP3.LUT UR38, UR38, UR6, URZ, 0x3c, !UPT ;  /* 0x0000000626267292 */ /* 0x000fe2000f8e3c3f */
[----:B------:R-:W-:Y:S01]  /*20b0*/  IMAD.SHL.U32 R4, R16, 0x2, RZ ;  /* 0x0000000210047824 */ /* 0x000fe200078e00ff */
[----:B------:R-:W-:Y:S01]  /*20c0*/  ISETP.GE.OR P0, PT, R13, UR7, P0 ;  /* 0x000000070d007c0c */ /* 0x000fe20008706670 */
[----:B------:R-:W-:Y:S01]  /*20d0*/  IMAD R2, R39, UR8, RZ ;  /* 0x0000000827027c24 */ /* 0x000fe2000f8e02ff */
[----:B------:R-:W-:Y:S01]  /*20e0*/  UIMAD UR39, UR4, -0xc, UR39 ;  /* 0xfffffff4042778a4 */ /* 0x000fe2000f8e0227 */
[----:B------:R-:W-:Y:S01]  /*20f0*/  IADD3 R46, -R13, UR7, R0 ;  /* 0x000000070d2e7c10 */ /* 0x000fe2000fffe100 */
[----:B------:R-:W-:Y:S01]  /*2100*/  @UP1 ULOP3.LUT UR38, UR38, 0x1, UR4, 0x78, !UPT ;  /* 0x0000000126261892 */ /* 0x000fe2000f8e7804 */
[----:B------:R-:W-:Y:S01]  /*2110*/  LOP3.LUT R4, R37, 0x6, R4, 0xf8, !PT ;  /* 0x0000000625047812 */ /* 0x000fe200078ef804 */
[----:B------:R-:W-:Y:S01]  /*2120*/  IMAD R15, R35, UR9, R2 ;  /* 0x00000009230f7c24 */ /* 0x000fe2000f8e0202 */
[----:B------:R-:W-:Y:S01]  /*2130*/  LOP3.LUT R47, R6, R9, R11, 0xfe, !PT ;  /* 0x00000009062f7212 */ /* 0x000fe200078efe0b */
[----:B------:R-:W-:Y:S01]  /*2140*/  IMAD.IADD R48, R8, 0x1, -R37 ;  /* 0x0000000108307824 */ /* 0x000fe200078e0a25 */
[----:B------:R-:W-:Y:S01]  /*2150*/  SHF.R.S32.HI R5, RZ, 0x1f, R4 ;  /* 0x0000001fff057819 */ /* 0x000fe20000011404 */
[----:B------:R-:W-:-:S02]  /*2160*/  IMAD.MOV.U32 R36, RZ, RZ, -0x1 ;  /* 0xffffffffff247424 */ /* 0x000fc400078e00ff */
[----:B------:R-:W-:-:S04]  /*2170*/  IMAD.WIDE.U32 R2, R35, UR8, R4 ;  /* 0x0000000823027c25 */ /* 0x000fc8000f8e0004 */
[----:B------:R-:W-:Y:S01]  /*2180*/  IMAD.IADD R3, R3, 0x1, R15 ;  /* 0x0000000103037824 */ /* 0x000fe200078e020f */
[----:B------:R-:W-:Y:S06]  /*2190*/  @P0 BRA `(.L_x_35) ;  /* 0x0000000800c00947 */ /* 0x000fec0003800000 */
[----:B------:R-:W0:Y:S01]  /*21a0*/  LDC.64 R40, c[0x0][0x5c8] ;  /* 0x00017200ff287b82 */ /* 0x000e220000000a00 */
[----:B-----5:R-:W-:Y:S01]  /*21b0*/  FSETP.NEU.AND P0, PT, R34, RZ, PT ;  /* 0x000000ff2200720b */ /* 0x020fe20003f0d000 */
[----:B------:R-:W-:Y:S01]  /*21c0*/  BSSY B0, `(.L_x_35) ;  /* 0x00000ad000007945 */ /* 0x000fe20003800000 */
[-C--:B0-----:R-:W-:Y:S02]  /*21d0*/  IMAD R0, R7, R40.reuse, RZ ;  /* 0x0000002807007224 */ /* 0x081fe400078e02ff */
[----:B------:R-:W-:-:S04]  /*21e0*/  IMAD.WIDE.U32 R12, R47, R40, R2 ;  /* 0x000000282f0c7225 */ /* 0x000fc800078e0002 */
[----:B------:R-:W-:-:S04]  /*21f0*/  IMAD R3, R47, R41, R0 ;  /* 0x000000292f037224 */ /* 0x000fc800078e0200 */
[----:B------:R-:W-:Y:S01]  /*2200*/  IMAD.IADD R49, R13, 0x1, R3 ;  /* 0x000000010d317824 */ /* 0x000fe200078e0203 */
[----:B------:R-:W-:Y:S06]  /*2210*/  @!P0 BRA `(.L_x_36) ;  /* 0x0000000400ec8947 */ /* 0x000fec0003800000 */
[----:B------:R-:W0:Y:S01]  /*2220*/  LDC.64 R20, c[0x0][0x5b8] ;  /* 0x00016e00ff147b82 */ /* 0x000e220000000a00 */
[----:B------:R-:W-:Y:S01]  /*2230*/  ISETP.GT.AND P0, PT, R48, RZ, PT ;  /* 0x000000ff3000720c */ /* 0x000fe20003f04270 */
[----:B------:R-:W-:-:S03]  /*2240*/  ULDC.64 UR4, c[0x0][0x5c0] ;  /* 0x0001700000047ab9 */ /* 0x000fc60000000a00 */
[----:B------:R-:W-:-:S03]  /*2250*/  ISETP.GT.AND P2, PT, R46, RZ, P0 ;  /* 0x000000ff2e00720c */ /* 0x000fc60000744270 */
[----:B------:R-:W1:Y:S08]  /*2260*/  LDC.64 R42, c[0x0][0x5b0] ;  /* 0x00016c00ff2a7b82 */ /* 0x000e700000000a00 */
[----:B------:R-:W2:Y:S01]  /*2270*/  LDC.64 R44, c[0x0][0x5a8] ;  /* 0x00016a00ff2c7b82 */ /* 0x000ea20000000a00 */
[-C--:B0-----:R-:W-:Y:S02]  /*2280*/  IMAD R0, R39, R20.reuse, RZ ;  /* 0x0000001427007224 */ /* 0x081fe400078e02ff */
[----:B------:R-:W-:-:S04]  /*2290*/  IMAD.WIDE.U32 R14, R35, R20, R4 ;  /* 0x00000014230e7225 */ /* 0x000fc800078e0004 */
[----:B------:R-:W-:Y:S02]  /*22a0*/  IMAD R21, R35, R21, R0 ;  /* 0x0000001523157224 */ /* 0x000fe400078e0200 */
[----:B-1----:R-:W-:Y:S02]  /*22b0*/  IMAD R6, R7, R42, RZ ;  /* 0x0000002a07067224 */ /* 0x002fe400078e02ff */
[----:B------:R-:W-:Y:S02]  /*22c0*/  IMAD.IADD R7, R15, 0x1, R21 ;  /* 0x000000010f077824 */ /* 0x000fe400078e0215 */
[----:B------:R-:W-:Y:S02]  /*22d0*/  IMAD R37, R47, R43, R6 ;  /* 0x0000002b2f257224 */ /* 0x000fe400078e0206 */
[----:B------:R-:W-:-:S04]  /*22e0*/  IMAD.MOV.U32 R6, RZ, RZ, R14 ;  /* 0x000000ffff067224 */ /* 0x000fc800078e000e */
[----:B------:R-:W-:-:S04]  /*22f0*/  IMAD.WIDE.U32 R2, R47, R42, R6 ;  /* 0x0000002a2f027225 */ /* 0x000fc800078e0006 */
[----:B------:R-:W-:Y:S01]  /*2300*/  IMAD.IADD R0, R3, 0x1, R37 ;  /* 0x0000000103007824 */ /* 0x000fe200078e0225 */
[----:B--2---:R-:W-:-:S04]  /*2310*/  LEA R8, P1, R2, R44, 0x1 ;  /* 0x0000002c02087211 */ /* 0x004fc800078208ff */
[----:B------:R-:W-:-:S05]  /*2320*/  LEA.HI.X R9, R2, R45, R0, 0x1, P1 ;  /* 0x0000002d02097211 */ /* 0x000fca00008f0c00 */
[----:B------:R0:W2:Y:S01]  /*2330*/  @P2 LDG.E.LTC128B.U16 R0, desc[UR36][R8.64] ;  /* 0x0000002408002981 */ /* 0x0000a2000c1e1520 */
[----:B------:R-:W-:Y:S01]  /*2340*/  LEA R2, P1, R12, UR4, 0x1 ;  /* 0x000000040c027c11 */ /* 0x000fe2000f8208ff */
[----:B------:R-:W-:Y:S01]  /*2350*/  IMAD.WIDE.U32 R10, R47, R42, R4 ;  /* 0x0000002a2f0a7225 */ /* 0x000fe200078e0004 */
[----:B------:R-:W-:Y:S03]  /*2360*/  BSSY B1, `(.L_x_37) ;  /* 0x0000012000017945 */ /* 0x000fe60003800000 */
[----:B------:R-:W-:Y:S02]  /*2370*/  IMAD.IADD R11, R37, 0x1, R11 ;  /* 0x00000001250b7824 */ /* 0x000fe400078e020b */
[----:B------:R-:W-:Y:S01]  /*2380*/  IMAD.WIDE.U32 R10, R35, R20, R10 ;  /* 0x00000014230a7225 */ /* 0x000fe200078e000a */
[----:B0-----:R-:W-:-:S03]  /*2390*/  SHF.L.U64.HI R9, R42, 0x3, R43 ;  /* 0x000000032a097819 */ /* 0x001fc6000001022b */
[----:B------:R-:W-:Y:S02]  /*23a0*/  IMAD.IADD R8, R21, 0x1, R11 ;  /* 0x0000000115087824 */ /* 0x000fe400078e020b */
[----:B--2---:R-:W-:-:S05]  /*23b0*/  HADD2.F32 R3, -RZ, R0.H0_H0 ;  /* 0x20000000ff037230 */ /* 0x004fca0000004100 */
[----:B------:R-:W-:-:S04]  /*23c0*/  FMUL R3, R3, R34 ;  /* 0x0000002203037220 */ /* 0x000fc80000400000 */
[----:B------:R-:W-:Y:S01]  /*23d0*/  FFMA R24, R24, R33, R3 ;  /* 0x0000002118187223 */ /* 0x000fe20000000003 */
[----:B------:R-:W-:Y:S02]  /*23e0*/  LEA.HI.X R3, R12, UR5, R49, 0x1, P1 ;  /* 0x000000050c037c11 */ /* 0x000fe400088f0c31 */
[----:B------:R-:W-:Y:S02]  /*23f0*/  ISETP.GT.AND P1, PT, R48, 0x1, PT ;  /* 0x000000013000780c */ /* 0x000fe40003f24270 */
[----:B------:R-:W-:Y:S02]  /*2400*/  F2FP.F16.F32.PACK_AB R24, RZ, R24 ;  /* 0x00000018ff18723e */ /* 0x000fe400000000ff */
[----:B------:R-:W-:Y:S02]  /*2410*/  ISETP.GT.AND P3, PT, R46, RZ, P1 ;  /* 0x000000ff2e00720c */ /* 0x000fe40000f64270 */
[C---:B------:R-:W-:Y:S01]  /*2420*/  LEA R12, P4, R10.reuse, R44, 0x1 ;  /* 0x0000002c0a0c7211 */ /* 0x040fe200078808ff */
[----:B------:R0:W-:Y:S03]  /*2430*/  @P2 STG.E.U16 desc[UR36][R2.64], R24 ;  /* 0x0000001802002986 */ /* 0x0001e6000c101524 */
[----:B------:R-:W-:Y:S01]  /*2440*/  LEA.HI.X R13, R10, R45, R8, 0x1, P4 ;  /* 0x0000002d0a0d7211 */ /* 0x000fe200020f0c08 */
[----:B------:R-:W-:-:S06]  /*2450*/  IMAD.SHL.U32 R8, R42, 0x8, RZ ;  /* 0x000000082a087824 */ /* 0x000fcc00078e00ff */
[----:B------:R-:W-:Y:S05]  /*2460*/  @!P3 BRA `(.L_x_38) ;  /* 0x000000000004b947 */ /* 0x000fea0003800000 */
[----:B------:R1:W5:Y:S02]  /*2470*/  LDG.E.LTC128B.U16 R0, desc[UR36][R12.64+0x2] ;  /* 0x000002240c007981 */ /* 0x000364000c1e1520 */
.L_x_38:
[----:B------:R-:W-:Y:S05]  /*2480*/  BSYNC B1 ;  /* 0x0000000000017941 */ /* 0x000fea0003800000 */
.L_x_37:
[----:B-----5:R-:W-:Y:S01]  /*2490*/  HADD2.F32 R11, -RZ, R0.H0_H0 ;  /* 0x20000000ff0b7230 */ /* 0x020fe20000004100 */
[----:B------:R-:W-:Y:S01]  /*24a0*/  ISETP.GT.AND P0, PT, R46, 0x8, P0 ;  /* 0x000000082e00780c */ /* 0x000fe20000704270 */
[----:B------:R-:W-:-:S04]  /*24b0*/  IMAD.WIDE.U32 R8, R47, R42, R8 ;  /* 0x0000002a2f087225 */ /* 0x000fc800078e0008 */
[----:B------:R-:W-:Y:S01]  /*24c0*/  FMUL R6, R11, R34 ;  /* 0x000000220b067220 */ /* 0x000fe20000400000 */
[----:B------:R-:W-:Y:S01]  /*24d0*/  IMAD.IADD R37, R37, 0x1, R9 ;  /* 0x0000000125257824 */ /* 0x000fe200078e0209 */
[----:B------:R-:W-:Y:S02]  /*24e0*/  IADD3 R14, P2, R14, R8, RZ ;  /* 0x000000080e0e7210 */ /* 0x000fe40007f5e0ff */
[----:B------:R-:W-:-:S03]  /*24f0*/  FFMA R25, R25, R33, R6 ;  /* 0x0000002119197223 */ /* 0x000fc60000000006 */
[----:B------:R-:W-:Y:S01]  /*2500*/  IMAD.X R7, R37, 0x1, R7, P2 ;  /* 0x0000000125077824 */ /* 0x000fe200010e0607 */
[C---:B------:R-:W-:Y:S02]  /*2510*/  LEA R6, P2, R14.reuse, R44, 0x1 ;  /* 0x0000002c0e067211 */ /* 0x040fe400078408ff */
[----:B------:R-:W-:Y:S02]  /*2520*/  F2FP.F16.F32.PACK_AB R25, RZ, R25 ;  /* 0x00000019ff19723e */ /* 0x000fe400000000ff */
[----:B------:R-:W-:-:S03]  /*2530*/  LEA.HI.X R7, R14, R45, R7, 0x1, P2 ;  /* 0x0000002d0e077211 */ /* 0x000fc600010f0c07 */
[----:B------:R2:W-:Y:S04]  /*2540*/  @P3 STG.E.U16 desc[UR36][R2.64+0x2], R25 ;  /* 0x0000021902003986 */ /* 0x0005e8000c101524 */
[----:B------:R-:W3:Y:S01]  /*2550*/  @P0 LDG.E.LTC128B.U16 R0, desc[UR36][R6.64] ;  /* 0x0000002406000981 */ /* 0x000ee2000c1e1520 */
[----:B------:R-:W-:Y:S01]  /*2560*/  IADD3 R8, P2, R4, R8, RZ ;  /* 0x0000000804087210 */ /* 0x000fe20007f5e0ff */
[----:B------:R-:W-:Y:S01]  /*2570*/  BSSY B1, `(.L_x_39) ;  /* 0x0000011000017945 */ /* 0x000fe20003800000 */
[----:B------:R-:W-:-:S03]  /*2580*/  ISETP.GT.AND P1, PT, R46, 0x8, P1 ;  /* 0x000000082e00780c */ /* 0x000fc60000f24270 */
[----:B------:R-:W-:Y:S01]  /*2590*/  IMAD.X R9, R5, 0x1, R37, P2 ;  /* 0x0000000105097824 */ /* 0x000fe200010e0625 */
[C---:B------:R-:W-:Y:S02]  /*25a0*/  SHF.L.U64.HI R5, R40.reuse, 0x4, R41 ;  /* 0x0000000428057819 */ /* 0x040fe40000010229 */
[----:B------:R-:W-:Y:S01]  /*25b0*/  LEA R4, P2, R40, R2, 0x4 ;  /* 0x0000000228047211 */ /* 0x000fe200078420ff */
[----:B------:R-:W-:-:S04]  /*25c0*/  IMAD.WIDE.U32 R8, R35, R20, R8 ;  /* 0x0000001423087225 */ /* 0x000fc800078e0008 */
[----:B------:R-:W-:Y:S01]  /*25d0*/  IMAD.X R5, R5, 0x1, R3, P2 ;  /* 0x0000000105057824 */ /* 0x000fe200010e0603 */
[----:B------:R-:W-:Y:S01]  /*25e0*/  LEA R10, P3, R8, R44, 0x1 ;  /* 0x0000002c080a7211 */ /* 0x000fe200078608ff */
[----:B------:R-:W-:Y:S02]  /*25f0*/  IMAD.IADD R9, R21, 0x1, R9 ;  /* 0x0000000115097824 */ /* 0x000fe400078e0209 */
[----:B---3--:R-:W-:-:S05]  /*2600*/  HADD2.F32 R11, -RZ, R0.H0_H0 ;  /* 0x20000000ff0b7230 */ /* 0x008fca0000004100 */
[----:B------:R-:W-:-:S04]  /*2610*/  FMUL R11, R11, R34 ;  /* 0x000000220b0b7220 */ /* 0x000fc80000400000 */
[----:B------:R-:W-:-:S05]  /*2620*/  FFMA R11, R26, R33, R11 ;  /* 0x000000211a0b7223 */ /* 0x000fca000000000b */
[----:B------:R-:W-:Y:S02]  /*2630*/  F2FP.F16.F32.PACK_AB R6, RZ, R11 ;  /* 0x0000000bff06723e */ /* 0x000fe400000000ff */
[----:B------:R-:W-:-:S03]  /*2640*/  LEA.HI.X R11, R8, R45, R9, 0x1, P3 ;  /* 0x0000002d080b7211 */ /* 0x000fc600018f0c09 */
[----:B------:R2:W-:Y:S01]  /*2650*/  @P0 STG.E.U16 desc[UR36][R4.64], R6 ;  /* 0x0000000604000986 */ /* 0x0005e2000c101524 */
[----:B------:R-:W-:Y:S05]  /*2660*/  @!P1 BRA `(.L_x_40) ;  /* 0x0000000000049947 */ /* 0x000fea0003800000 */
[----:B------:R3:W5:Y:S02]  /*2670*/  LDG.E.LTC128B.U16 R0, desc[UR36][R10.64+0x2] ;  /* 0x000002240a007981 */ /* 0x000764000c1e1520 */
.L_x_40:
[----:B------:R-:W-:Y:S05]  /*2680*/  BSYNC B1 ;  /* 0x0000000000017941 */ /* 0x000fea0003800000 */
.L_x_39:
[----:B-----5:R-:W-:Y:S01]  /*2690*/  HADD2.F32 R7, -RZ, R0.H0_H0 ;  /* 0x20000000ff077230 */ /* 0x020fe20000004100 */
[----:B------:R-:W-:Y:S01]  /*26a0*/  ISETP.GT.AND P0, PT, R48, 0x8, PT ;  /* 0x000000083000780c */ /* 0x000fe20003f04270 */
[----:B------:R-:W-:Y:S03]  /*26b0*/  BSSY B1, `(.L_x_41) ;  /* 0x0000008000017945 */ /* 0x000fe60003800000 */
[----:B--2---:R-:W-:Y:S01]  /*26c0*/  FMUL R6, R7, R34 ;  /* 0x0000002207067220 */ /* 0x004fe20000400000 */
[----:B------:R-:W-:-:S03]  /*26d0*/  ISETP.GT.AND P2, PT, R46, RZ, P0 ;  /* 0x000000ff2e00720c */ /* 0x000fc60000744270 */
[----:B------:R-:W-:-:S05]  /*26e0*/  FFMA R6, R27, R33, R6 ;  /* 0x000000211b067223 */ /* 0x000fca0000000006 */
[----:B------:R-:W-:-:S05]  /*26f0*/  F2FP.F16.F32.PACK_AB R6, RZ, R6 ;  /* 0x00000006ff06723e */ /* 0x000fca00000000ff */
[----:B------:R2:W-:Y:S01]  /*2700*/  @P1 STG.E.U16 desc[UR36][R4.64+0x2], R6 ;  /* 0x0000020604001986 */ /* 0x0005e2000c101524 */
[----:B------:R-:W-:Y:S05]  /*2710*/  @!P2 BRA `(.L_x_42) ;  /* 0x000000000004a947 */ /* 0x000fea0003800000 */
[----:B------:R4:W5:Y:S02]  /*2720*/  LDG.E.LTC128B.U16 R0, desc[UR36][R12.64+0x10] ;  /* 0x000010240c007981 */ /* 0x000964000c1e1520 */
.L_x_42:
[----:B------:R-:W-:Y:S05]  /*2730*/  BSYNC B1 ;  /* 0x0000000000017941 */ /* 0x000fea0003800000 */
.L_x_41:
[----:B-----5:R-:W-:Y:S01]  /*2740*/  HADD2.F32 R7, -RZ, R0.H0_H0 ;  /* 0x20000000ff077230 */ /* 0x020fe20000004100 */
[----:B------:R-:W-:Y:S01]  /*2750*/  ISETP.GT.AND P1, PT, R48, 0x9, PT ;  /* 0x000000093000780c */ /* 0x000fe20003f24270 */
[----:B------:R-:W-:Y:S03]  /*2760*/  BSSY B1, `(.L_x_43) ;  /* 0x0000008000017945 */ /* 0x000fe60003800000 */
[----:B------:R-:W-:Y:S01]  /*2770*/  FMUL R7, R7, R34 ;  /* 0x0000002207077220 */ /* 0x000fe20000400000 */
[----:B------:R-:W-:-:S03]  /*2780*/  ISETP.GT.AND P3, PT, R46, RZ, P1 ;  /* 0x000000ff2e00720c */ /* 0x000fc60000f64270 */
[----:B------:R-:W-:-:S05]  /*2790*/  FFMA R7, R28, R33, R7 ;  /* 0x000000211c077223 */ /* 0x000fca0000000007 */
[----:B------:R-:W-:-:S05]  /*27a0*/  F2FP.F16.F32.PACK_AB R7, RZ, R7 ;  /* 0x00000007ff07723e */ /* 0x000fca00000000ff */
[----:B------:R0:W-:Y:S01]  /*27b0*/  @P2 STG.E.U16 desc[UR36][R2.64+0x10], R7 ;  /* 0x0000100702002986 */ /* 0x0001e2000c101524 */
[----:B------:R-:W-:Y:S05]  /*27c0*/  @!P3 BRA `(.L_x_44) ;  /* 0x000000000004b947 */ /* 0x000fea0003800000 */
[----:B------:R0:W5:Y:S02]  /*27d0*/  LDG.E.LTC128B.U16 R0, desc[UR36][R12.64+0x12] ;  /* 0x000012240c007981 */ /* 0x000164000c1e1520 */
.L_x_44:
[----:B------:R-:W-:Y:S05]  /*27e0*/  BSYNC B1 ;  /* 0x0000000000017941 */ /* 0x000fea0003800000 */
.L_x_43:
[----:B0----5:R-:W-:Y:S01]  /*27f0*/  HADD2.F32 R7, -RZ, R0.H0_H0 ;  /* 0x20000000ff077230 */ /* 0x021fe20000004100 */
[----:B------:R-:W-:Y:S01]  /*2800*/  ISETP.GT.AND P0, PT, R46, 0x8, P0 ;  /* 0x000000082e00780c */ /* 0x000fe20000704270 */
[----:B------:R-:W-:Y:S03]  /*2810*/  BSSY B1, `(.L_x_45) ;  /* 0x0000007000017945 */ /* 0x000fe60003800000 */
[----:B--2---:R-:W-:-:S04]  /*2820*/  FMUL R6, R7, R34 ;  /* 0x0000002207067220 */ /* 0x004fc80000400000 */
[----:B------:R-:W-:-:S05]  /*2830*/  FFMA R6, R29, R33, R6 ;  /* 0x000000211d067223 */ /* 0x000fca0000000006 */
[----:B------:R-:W-:-:S05]  /*2840*/  F2FP.F16.F32.PACK_AB R6, RZ, R6 ;  /* 0x00000006ff06723e */ /* 0x000fca00000000ff */
[----:B------:R0:W-:Y:S01]  /*2850*/  @P3 STG.E.U16 desc[UR36][R2.64+0x12], R6 ;  /* 0x0000120602003986 */ /* 0x0001e2000c101524 */
[----:B------:R-:W-:Y:S05]  /*2860*/  @!P0 BRA `(.L_x_46) ;  /* 0x0000000000048947 */ /* 0x000fea0003800000 */
[----:B------:R2:W5:Y:S02]  /*2870*/  LDG.E.LTC128B.U16 R0, desc[UR36][R10.64+0x10] ;  /* 0x000010240a007981 */ /* 0x000564000c1e1520 */
.L_x_46:
[----:B------:R-:W-:Y:S05]  /*2880*/  BSYNC B1 ;  /* 0x0000000000017941 */ /* 0x000fea0003800000 */
.L_x_45:
[----:B0----5:R-:W-:Y:S01]  /*2890*/  HADD2.F32 R3, -RZ, R0.H0_H0 ;  /* 0x20000000ff037230 */ /* 0x021fe20000004100 */
[----:B------:R-:W-:Y:S01]  /*28a0*/  ISETP.GT.AND P1, PT, R46, 0x8, P1 ;  /* 0x000000082e00780c */ /* 0x000fe20000f24270 */
[----:B------:R-:W-:Y:S01]  /*28b0*/  @P0 IMAD.MOV.U32 R2, RZ, RZ, R4 ;  /* 0x000000ffff020224 */ /* 0x000fe200078e0004 */
[----:B------:R-:W-:Y:S02]  /*28c0*/  BSSY B1, `(.L_x_47) ;  /* 0x0000009000017945 */ /* 0x000fe40003800000 */
[----:B------:R-:W-:-:S04]  /*28d0*/  FMUL R3, R3, R34 ;  /* 0x0000002203037220 */ /* 0x000fc80000400000 */
[----:B------:R-:W-:-:S05]  /*28e0*/  FFMA R3, R30, R33, R3 ;  /* 0x000000211e037223 */ /* 0x000fca0000000003 */
[----:B------:R-:W-:-:S04]  /*28f0*/  F2FP.F16.F32.PACK_AB R3, RZ, R3 ;  /* 0x00000003ff03723e */ /* 0x000fc800000000ff */
[----:B------:R-:W-:Y:S01]  /*2900*/  PRMT R6, R3, 0x7610, R6 ;  /* 0x0000761003067816 */ /* 0x000fe20000000006 */
[----:B------:R-:W-:-:S05]  /*2910*/  @P0 IMAD.MOV.U32 R3, RZ, RZ, R5 ;  /* 0x000000ffff030224 */ /* 0x000fca00078e0005 */
[----:B------:R0:W-:Y:S01]  /*2920*/  @P0 STG.E.U16 desc[UR36][R2.64+0x10], R6 ;  /* 0x0000100602000986 */ /* 0x0001e2000c101524 */
[----:B------:R-:W-:Y:S05]  /*2930*/  @!P1 BRA `(.L_x_48) ;  /* 0x0000000000049947 */ /* 0x000fea0003800000 */
[----:B------:R0:W5:Y:S02]  /*2940*/  LDG.E.LTC128B.U16 R0, desc[UR36][R10.64+0x12] ;  /* 0x000012240a007981 */ /* 0x000164000c1e1520 */
.L_x_48:
[----:B------:R-:W-:Y:S05]  /*2950*/  BSYNC B1 ;  /* 0x0000000000017941 */ /* 0x000fea0003800000 */
.L_x_47:
[----:B------:R-:W-:Y:S05]  /*2960*/  @!P1 BRA `(.L_x_49) ;  /* 0x0000000000c89947 */ /* 0x000fea0003800000 */
[----:B0----5:R-:W-:-:S05]  /*2970*/  HADD2.F32 R3, -RZ, R0.H0_H0 ;  /* 0x20000000ff037230 */ /* 0x021fca0000004100 */
[----:B------:R-:W-:-:S04]  /*2980*/  FMUL R0, R3, R34 ;  /* 0x0000002203007220 */ /* 0x000fc80000400000 */
[----:B------:R-:W-:-:S05]  /*2990*/  FFMA R0, R31, R33, R0 ;  /* 0x000000211f007223 */ /* 0x000fca0000000000 */
[----:B------:R-:W-:-:S05]  /*29a0*/  F2FP.F16.F32.PACK_AB R0, RZ, R0 ;  /* 0x00000000ff00723e */ /* 0x000fca00000000ff */
[----:B------:R0:W-:Y:S01]  /*29b0*/  STG.E.U16 desc[UR36][R4.64+0x12], R0 ;  /* 0x0000120004007986 */ /* 0x0001e2000c101524 */
[----:B------:R-:W-:Y:S05]  /*29c0*/  BRA `(.L_x_49) ;  /* 0x0000000000b07947 */ /* 0x000fea0003800000 */
.L_x_36:
[----:B------:R-:W-:Y:S01]  /*29d0*/  ULDC.64 UR4, c[0x0][0x5c0] ;  /* 0x0001700000047ab9 */ /* 0x000fe20000000a00 */
[----:B------:R-:W-:Y:S01]  /*29e0*/  ISETP.GT.AND P0, PT, R48, RZ, PT ;  /* 0x000000ff3000720c */ /* 0x000fe20003f04270 */
[-C--:B------:R-:W-:Y:S01]  /*29f0*/  FMUL R24, R24, R33.reuse ;  /* 0x0000002118187220 */ /* 0x080fe20000400000 */
[----:B------:R-:W-:Y:S01]  /*2a00*/  LEA R2, P5, R12, UR4, 0x1 ;  /* 0x000000040c027c11 */ /* 0x000fe2000f8a08ff */
[-C--:B------:R-:W-:Y:S01]  /*2a10*/  FMUL R25, R25, R33.reuse ;  /* 0x0000002119197220 */ /* 0x080fe20000400000 */
[----:B------:R-:W-:Y:S01]  /*2a20*/  ISETP.GT.AND P2, PT, R48, 0x1, PT ;  /* 0x000000013000780c */ /* 0x000fe20003f44270 */
[-C--:B------:R-:W-:Y:S01]  /*2a30*/  FMUL R26, R26, R33.reuse ;  /* 0x000000211a1a7220 */ /* 0x080fe20000400000 */
[----:B------:R-:W-:Y:S01]  /*2a40*/  ISETP.GT.AND P4, PT, R46, RZ, P0 ;  /* 0x000000ff2e00720c */ /* 0x000fe20000784270 */
[-C--:B------:R-:W-:Y:S01]  /*2a50*/  FMUL R27, R27, R33.reuse ;  /* 0x000000211b1b7220 */ /* 0x080fe20000400000 */
[----:B------:R-:W-:Y:S01]  /*2a60*/  LEA.HI.X R3, R12, UR5, R49, 0x1, P5 ;  /* 0x000000050c037c11 */ /* 0x000fe2000a8f0c31 */
[-C--:B------:R-:W-:Y:S01]  /*2a70*/  FMUL R28, R28, R33.reuse ;  /* 0x000000211c1c7220 */ /* 0x080fe20000400000 */
[----:B------:R-:W-:Y:S01]  /*2a80*/  ISETP.GT.AND P5, PT, R46, RZ, P2 ;  /* 0x000000ff2e00720c */ /* 0x000fe200017a4270 */
[-C--:B------:R-:W-:Y:S01]  /*2a90*/  FMUL R29, R29, R33.reuse ;  /* 0x000000211d1d7220 */ /* 0x080fe20000400000 */
[----:B------:R-:W-:Y:S01]  /*2aa0*/  F2FP.F16.F32.PACK_AB R24, RZ, R24 ;  /* 0x00000018ff18723e */ /* 0x000fe200000000ff */
[----:B------:R-:W-:Y:S01]  /*2ab0*/  FMUL R30, R30, R33 ;  /* 0x000000211e1e7220 */ /* 0x000fe20000400000 */
[----:B------:R-:W-:Y:S01]  /*2ac0*/  F2FP.F16.F32.PACK_AB R25, RZ, R25 ;  /* 0x00000019ff19723e */ /* 0x000fe200000000ff */
[----:B------:R-:W-:Y:S01]  /*2ad0*/  FMUL R31, R31, R33 ;  /* 0x000000211f1f7220 */ /* 0x000fe20000400000 */
[----:B------:R-:W-:-:S02]  /*2ae0*/  SHF.L.U64.HI R41, R40, 0x4, R41 ;  /* 0x0000000428297819 */ /* 0x000fc40000010229 */
[C---:B------:R-:W-:Y:S01]  /*2af0*/  ISETP.GT.AND P3, PT, R48.reuse, 0x8, PT ;  /* 0x000000083000780c */ /* 0x040fe20003f64270 */
[----:B------:R-:W-:Y:S01]  /*2b00*/  @P4 STG.E.U16 desc[UR36][R2.64], R24 ;  /* 0x0000001802004986 */ /* 0x000fe2000c101524 */
[----:B------:R-:W-:Y:S02]  /*2b10*/  ISETP.GT.AND P1, PT, R48, 0x9, PT ;  /* 0x000000093000780c */ /* 0x000fe40003f24270 */
[----:B------:R-:W-:Y:S01]  /*2b20*/  ISETP.GT.AND P0, PT, R46, 0x8, P0 ;  /* 0x000000082e00780c */ /* 0x000fe20000704270 */
[----:B------:R-:W-:Y:S01]  /*2b30*/  @P5 STG.E.U16 desc[UR36][R2.64+0x2], R25 ;  /* 0x0000021902005986 */ /* 0x000fe2000c101524 */
[----:B------:R-:W-:Y:S02]  /*2b40*/  LEA R4, P5, R40, R2, 0x4 ;  /* 0x0000000228047211 */ /* 0x000fe400078a20ff */
[C---:B------:R-:W-:Y:S02]  /*2b50*/  ISETP.GT.AND P2, PT, R46.reuse, 0x8, P2 ;  /* 0x000000082e00780c */ /* 0x040fe40001744270 */
[C---:B------:R-:W-:Y:S01]  /*2b60*/  ISETP.GT.AND P4, PT, R46.reuse, RZ, P3 ;  /* 0x000000ff2e00720c */ /* 0x040fe20001f84270 */
[----:B------:R-:W-:Y:S01]  /*2b70*/  IMAD.X R5, R41, 0x1, R3, P5 ;  /* 0x0000000129057824 */ /* 0x000fe200028e0603 */
[----:B------:R-:W-:-:S02]  /*2b80*/  ISETP.GT.AND P5, PT, R46, RZ, P1 ;  /* 0x000000ff2e00720c */ /* 0x000fc40000fa4270 */
[C---:B------:R-:W-:Y:S02]  /*2b90*/  ISETP.GT.AND P3, PT, R46.reuse, 0x8, P3 ;  /* 0x000000082e00780c */ /* 0x040fe40001f64270 */
[----:B------:R-:W-:Y:S02]  /*2ba0*/  F2FP.F16.F32.PACK_AB R26, RZ, R26 ;  /* 0x0000001aff1a723e */ /* 0x000fe400000000ff */
[----:B------:R-:W-:Y:S02]  /*2bb0*/  F2FP.F16.F32.PACK_AB R27, RZ, R27 ;  /* 0x0000001bff1b723e */ /* 0x000fe400000000ff */
[----:B------:R-:W-:Y:S01]  /*2bc0*/  ISETP.GT.AND P1, PT, R46, 0x8, P1 ;  /* 0x000000082e00780c */ /* 0x000fe20000f24270 */
[----:B------:R-:W-:Y:S01]  /*2bd0*/  @P0 STG.E.U16 desc[UR36][R4.64], R26 ;  /* 0x0000001a04000986 */ /* 0x000fe2000c101524 */
[----:B------:R-:W-:Y:S02]  /*2be0*/  F2FP.F16.F32.PACK_AB R28, RZ, R28 ;  /* 0x0000001cff1c723e */ /* 0x000fe400000000ff */
[----:B------:R-:W-:Y:S01]  /*2bf0*/  F2FP.F16.F32.PACK_AB R29, RZ, R29 ;  /* 0x0000001dff1d723e */ /* 0x000fe200000000ff */
[----:B------:R-:W-:Y:S01]  /*2c00*/  @P2 STG.E.U16 desc[UR36][R4.64+0x2], R27 ;  /* 0x0000021b04002986 */ /* 0x000fe2000c101524 */
[----:B------:R-:W-:-:S02]  /*2c10*/  F2FP.F16.F32.PACK_AB R30, RZ, R30 ;  /* 0x0000001eff1e723e */ /* 0x000fc400000000ff */
[----:B------:R-:W-:Y:S01]  /*2c20*/  F2FP.F16.F32.PACK_AB R31, RZ, R31 ;  /* 0x0000001fff1f723e */ /* 0x000fe200000000ff */
[----:B------:R-:W-:Y:S04]  /*2c30*/  @P4 STG.E.U16 desc[UR36][R2.64+0x10], R28 ;  /* 0x0000101c02004986 */ /* 0x000fe8000c101524 */
[----:B------:R0:W-:Y:S02]  /*2c40*/  @P5 STG.E.U16 desc[UR36][R2.64+0x12], R29 ;  /* 0x0000121d02005986 */ /* 0x0001e4000c101524 */
[----:B0-----:R-:W-:Y:S02]  /*2c50*/  @P3 IMAD.MOV.U32 R2, RZ, RZ, R4 ;  /* 0x000000ffff023224 */ /* 0x001fe400078e0004 */
[----:B------:R-:W-:-:S05]  /*2c60*/  @P3 IMAD.MOV.U32 R3, RZ, RZ, R5 ;  /* 0x000000ffff033224 */ /* 0x000fca00078e0005 */
[----:B------:R0:W-:Y:S04]  /*2c70*/  @P3 STG.E.U16 desc[UR36][R2.64+0x10], R30 ;  /* 0x0000101e02003986 */ /* 0x0001e8000c101524 */
[----:B------:R0:W-:Y:S02]  /*2c80*/  @P1 STG.E.U16 desc[UR36][R4.64+0x12], R31 ;  /* 0x0000121f04001986 */ /* 0x0001e4000c101524 */
.L_x_49:
[----:B------:R-:W-:Y:S05]  /*2c90*/  BSYNC B0 ;  /* 0x0000000000007941 */ /* 0x000fea0003800000 */
.L_x_35:
[----:B------:R-:W-:Y:S01]  /*2ca0*/  ULDC UR4, c[0x0][0xc] ;  /* 0x0000030000047ab9 */ /* 0x000fe20000000800 */
[----:B------:R-:W-:Y:S01]  /*2cb0*/  ULDC UR5, c[0x0][0x10] ;  /* 0x0000040000057ab9 */ /* 0x000fe20000000800 */
[----:B0-----:R-:W0:Y:S01]  /*2cc0*/  LDC R3, c[0x0][0x14] ;  /* 0x00000500ff037b82 */ /* 0x001e220000000800 */
[----:B------:R-:W-:Y:S01]  /*2cd0*/  UIMAD.WIDE.U32 UR4, UR4, UR5, URZ ;  /* 0x00000005040472a5 */ /* 0x000fe2000f8e003f */
[----:B-----5:R-:W-:Y:S01]  /*2ce0*/  PRMT R0, RZ, 0x7610, R0 ;  /* 0x00007610ff007816 */ /* 0x020fe20000000000 */
[----:B------:R-:W-:Y:S02]  /*2cf0*/  IMAD.MOV.U32 R37, RZ, RZ, -0x1 ;  /* 0xffffffffff257424 */ /* 0x000fe400078e00ff */
[----:B------:R-:W-:Y:S02]  /*2d00*/  IMAD.MOV.U32 R35, RZ, RZ, -0x1 ;  /* 0xffffffffff237424 */ /* 0x000fe400078e00ff */
[----:B0-----:R-:W-:-:S04]  /*2d10*/  IMAD.WIDE.U32 R18, R3, UR4, R18 ;  /* 0x0000000403127c25 */ /* 0x001fc8000f8e0012 */
[----:B------:R-:W-:Y:S01]  /*2d20*/  IMAD R3, R3, UR5, RZ ;  /* 0x0000000503037c24 */ /* 0x000fe2000f8e02ff */
[----:B------:R-:W-:Y:S02]  /*2d30*/  ULDC.64 UR4, c[0x0][0x650] ;  /* 0x0001940000047ab9 */ /* 0x000fe40000000a00 */
[----:B------:R-:W-:Y:S01]  /*2d40*/  ISETP.GE.U32.AND P0, PT, R18, UR4, PT ;  /* 0x0000000412007c0c */ /* 0x000fe2000bf06070 */
[----:B------:R-:W-:-:S05]  /*2d50*/  IMAD.IADD R19, R19, 0x1, R3 ;  /* 0x0000000113137824 */ /* 0x000fca00078e0203 */
[----:B------:R-:W-:-:S13]  /*2d60*/  ISETP.GE.U32.AND.EX P0, PT, R19, UR5, PT, P0 ;  /* 0x0000000513007c0c */ /* 0x000fda000bf06100 */
[----:B------:R-:W-:Y:S05]  /*2d70*/  @P0 BRA `(.L_x_50) ;  /* 0x0000000400640947 */ /* 0x000fea0003800000 */
[----:B--23--:R-:W0:Y:S01]  /*2d80*/  S2R R10, SR_CTAID.X ;  /* 0x00000000000a7919 */ /* 0x00ce220000002500 */
[----:B------:R-:W2:Y:S01]  /*2d90*/  LDC.64 R8, c[0x0][0x628] ;  /* 0x00018a00ff087b82 */ /* 0x000ea20000000a00 */
[----:B------:R-:W-:Y:S01]  /*2da0*/  ULDC UR4, c[0x0][0x150] ;  /* 0x0000540000047ab9 */ /* 0x000fe20000000800 */
[----:B------:R-:W-:Y:S01]  /*2db0*/  IMAD.MOV.U32 R6, RZ, RZ, R18 ;  /* 0x000000ffff067224 */ /* 0x000fe200078e0012 */
[----:B------:R-:W3:Y:S01]  /*2dc0*/  S2R R20, SR_CTAID.Y ;  /* 0x0000000000147919 */ /* 0x000ee20000002600 */
[----:B------:R-:W-:-:S04]  /*2dd0*/  IMAD.MOV.U32 R7, RZ, RZ, R19 ;  /* 0x000000ffff077224 */ /* 0x000fc800078e0013 */
[----:B------:R-:W3:Y:S08]  /*2de0*/  LDC R15, c[0x0][0x144] ;  /* 0x00005100ff0f7b82 */ /* 0x000ef00000000800 */
[----:B------:R-:W3:Y:S08]  /*2df0*/  LDC R0, c[0x0][0x630] ;  /* 0x00018c00ff007b82 */ /* 0x000ef00000000800 */
[----:B-1--4-:R-:W1:Y:S01]  /*2e00*/  LDC.64 R12, c[0x0][0x620] ;  /* 0x00018800ff0c7b82 */ /* 0x012e620000000a00 */
[----:B--2---:R-:W-:-:S04]  /*2e10*/  ISETP.NE.U32.AND P0, PT, R8, RZ, PT ;  /* 0x000000ff0800720c */ /* 0x004fc80003f05070 */
[----:B------:R-:W-:Y:S02]  /*2e20*/  ISETP.NE.AND.EX P0, PT, R9, RZ, PT, P0 ;  /* 0x000000ff0900720c */ /* 0x000fe40003f05300 */
[----:B0-----:R-:W-:-:S05]  /*2e30*/  I2FP.F32.U32 R2, R10 ;  /* 0x0000000a00027245 */ /* 0x001fca0000201000 */
[----:B------:R-:W-:-:S04]  /*2e40*/  FMUL R2, R2, UR4 ;  /* 0x0000000402027c20 */ /* 0x000fc80008400000 */
[----:B------:R0:W2:Y:S02]  /*2e50*/  F2I.U32.TRUNC.NTZ R14, R2 ;  /* 0x00000002000e7305 */ /* 0x0000a4000020f000 */
[----:B---3--:R-:W-:Y:S05]  /*2e60*/  @!P0 BRA `(.L_x_51) ;  /* 0x0000000000288947 */ /* 0x008fea0003800000 */
[----:B------:R-:W3:Y:S02]  /*2e70*/  LDC R3, c[0x0][0x634] ;  /* 0x00018d00ff037b82 */ /* 0x000ee40000000800 */
[----:B---3--:R-:W-:-:S05]  /*2e80*/  IADD3 R7, P0, R18, R3, RZ ;  /* 0x0000000312077210 */ /* 0x008fca0007f1e0ff */
[----:B------:R-:W-:-:S04]  /*2e90*/  IMAD.X R11, RZ, RZ, R19, P0 ;  /* 0x000000ffff0b7224 */ /* 0x000fc800000e0613 */
[----:B0-----:R-:W-:-:S04]  /*2ea0*/  IMAD.WIDE.U32 R2, R11, R8, RZ ;  /* 0x000000080b027225 */ /* 0x001fc800078e00ff */
[----:B------:R-:W-:-:S04]  /*2eb0*/  IMAD.WIDE.U32 R4, P0, R7, R9, R2 ;  /* 0x0000000907047225 */ /* 0x000fc80007800002 */
[----:B------:R-:W-:-:S04]  /*2ec0*/  IMAD.WIDE.U32 R2, R7, R8, RZ ;  /* 0x0000000807027225 */ /* 0x000fc800078e00ff */
[----:B------:R-:W-:Y:S01]  /*2ed0*/  IMAD.X R7, RZ, RZ, RZ, P0 ;  /* 0x000000ffff077224 */ /* 0x000fe200000e06ff */
[----:B------:R-:W-:Y:S01]  /*2ee0*/  IADD3 RZ, P0, R3, R4, RZ ;  /* 0x0000000403ff7210 */ /* 0x000fe20007f1e0ff */
[----:B------:R-:W-:-:S04]  /*2ef0*/  IMAD.MOV.U32 R6, RZ, RZ, R5 ;  /* 0x000000ffff067224 */ /* 0x000fc800078e0005 */
[----:B------:R-:W-:-:S08]  /*2f00*/  IMAD.WIDE.U32.X R6, R11, R9, R6, P0 ;  /* 0x000000090b067225 */ /* 0x000fd000000e0406 */
.L_x_51:
[----:B------:R-:W3:Y:S01]  /*2f10*/  LDC.64 R26, c[0x0][0x640] ;  /* 0x00019000ff1a7b82 */ /* 0x000ee20000000a00 */
[-CC-:B------:R-:W-:Y:S01]  /*2f20*/  SHF.R.U64 R35, R6, R0.reuse, R7.reuse ;  /* 0x0000000006237219 */ /* 0x180fe20000001207 */
[----:B--2---:R-:W-:Y:S01]  /*2f30*/  IMAD.MOV R14, RZ, RZ, -R14 ;  /* 0x000000ffff0e7224 */ /* 0x004fe200078e0a0e */
[----:B------:R-:W-:Y:S01]  /*2f40*/  SHF.R.U32.HI R0, RZ, R0, R7 ;  /* 0x00000000ff007219 */ /* 0x000fe20000011607 */
[----:B------:R-:W-:Y:S01]  /*2f50*/  ULDC UR4, c[0x0][0x154] ;  /* 0x0000550000047ab9 */ /* 0x000fe20000000800 */
[----:B------:R-:W-:Y:S01]  /*2f60*/  IADD3 R5, P0, RZ, -R35, RZ ;  /* 0x80000023ff057210 */ /* 0x000fe20007f1e0ff */
[----:B------:R-:W-:Y:S02]  /*2f70*/  IMAD R15, R15, R14, R10 ;  /* 0x0000000e0f0f7224 */ /* 0x000fe400078e020a */
[----:B------:R-:W2:Y:S01]  /*2f80*/  LDC R4, c[0x0][0x618] ;  /* 0x00018600ff047b82 */ /* 0x000ea20000000800 */
[----:B------:R-:W-:Y:S02]  /*2f90*/  IMAD.MOV.U32 R7, RZ, RZ, 0x1 ;  /* 0x00000001ff077424 */ /* 0x000fe400078e00ff */
[----:B------:R-:W-:-:S04]  /*2fa0*/  IMAD.X R3, RZ, RZ, ~R0, P0 ;  /* 0x000000ffff037224 */ /* 0x000fc800000e0e00 */
[-C--:B-1----:R-:W-:Y:S01]  /*2fb0*/  IMAD R0, R3, R12.reuse, RZ ;  /* 0x0000000c03007224 */ /* 0x082fe200078e02ff */
[----:B------:R-:W1:Y:S01]  /*2fc0*/  LDC R6, c[0x0][0x608] ;  /* 0x00018200ff067b82 */ /* 0x000e620000000800 */
[----:B0-----:R-:W-:-:S04]  /*2fd0*/  IMAD.WIDE.U32 R2, R5, R12, R18 ;  /* 0x0000000c05027225 */ /* 0x001fc800078e0012 */
[----:B------:R-:W-:Y:S01]  /*2fe0*/  IMAD R5, R5, R13, R0 ;  /* 0x0000000d05057224 */ /* 0x000fe200078e0200 */
[----:B------:R-:W-:Y:S02]  /*2ff0*/  I2FP.F32.U32 R0, R20 ;  /* 0x0000001400007245 */ /* 0x000fe40000201000 */
[----:B------:R-:W0:Y:S01]  /*3000*/  LDC R24, c[0x0][0x658] ;  /* 0x00019600ff187b82 */ /* 0x000e220000000800 */
[----:B------:R-:W-:Y:S01]  /*3010*/  IMAD.IADD R3, R3, 0x1, R5 ;  /* 0x0000000103037824 */ /* 0x000fe200078e0205 */
[----:B---3--:R-:W-:Y:S01]  /*3020*/  ISETP.NE.U32.AND P0, PT, R26, RZ, PT ;  /* 0x000000ff1a00720c */ /* 0x008fe20003f05070 */
[----:B------:R-:W-:Y:S01]  /*3030*/  FMUL R0, R0, UR4 ;  /* 0x0000000400007c20 */ /* 0x000fe20008400000 */
[----:B------:R-:W-:Y:S02]  /*3040*/  IMAD.MOV.U32 R5, RZ, RZ, -0x1 ;  /* 0xffffffffff057424 */ /* 0x000fe400078e00ff */
[----:B------:R-:W-:Y:S01]  /*3050*/  ISETP.NE.AND.EX P0, PT, R27, RZ, PT, P0 ;  /* 0x000000ff1b00720c */ /* 0x000fe20003f05300 */
[----:B------:R3:W4:Y:S01]  /*3060*/  F2I.U32.TRUNC.NTZ R12, R0 ;  /* 0x00000000000c7305 */ /* 0x000722000020f000 */
[----:B------:R-:W3:Y:S01]  /*3070*/  LDC R13, c[0x0][0x148] ;  /* 0x00005200ff0d7b82 */ /* 0x000ee20000000800 */
[----:B--2---:R-:W-:-:S02]  /*3080*/  SHF.R.U64 R10, R2, R4, R3 ;  /* 0x00000004020a7219 */ /* 0x004fc40000001203 */
[----:B------:R-:W-:-:S05]  /*3090*/  SHF.R.U32.HI R3, RZ, R4, R3 ;  /* 0x00000004ff037219 */ /* 0x000fca0000011603 */
[----:B------:R-:W2:Y:S01]  /*30a0*/  LDC R14, c[0x0][0x600] ;  /* 0x00018000ff0e7b82 */ /* 0x000ea20000000800 */
[-CC-:B-1----:R-:W-:Y:S02]  /*30b0*/  SHF.R.U64 R8, R10, R6.reuse, R3.reuse ;  /* 0x000000060a087219 */ /* 0x182fe40000001203 */
[----:B------:R-:W-:-:S05]  /*30c0*/  SHF.R.U32.HI R3, RZ, R6, R3 ;  /* 0x00000006ff037219 */ /* 0x000fca0000011603 */
[----:B------:R-:W1:Y:S01]  /*30d0*/  LDC R25, c[0x0][0x648] ;  /* 0x00019200ff197b82 */ /* 0x000e620000000800 */
[-CC-:B0-----:R-:W-:Y:S02]  /*30e0*/  SHF.R.U64 R11, R8, R24.reuse, R3.reuse ;  /* 0x00000018080b7219 */ /* 0x181fe40000001203 */
[-C--:B------:R-:W-:Y:S02]  /*30f0*/  SHF.L.U32 R5, R5, R24.reuse, RZ ;  /* 0x0000001805057219 */ /* 0x080fe400000006ff */
[-C--:B------:R-:W-:Y:S01]  /*3100*/  SHF.R.U32.HI R3, RZ, R24.reuse, R3 ;  /* 0x00000018ff037219 */ /* 0x080fe20000011603 */
[----:B------:R-:W-:Y:S01]  /*3110*/  IMAD.MOV.U32 R2, RZ, RZ, R11 ;  /* 0x000000ffff027224 */ /* 0x000fe200078e000b */
[----:B------:R-:W-:Y:S01]  /*3120*/  SHF.L.U32 R36, R7, R24, RZ ;  /* 0x0000001807247219 */ /* 0x000fe200000006ff */
[----:B------:R-:W0:Y:S01]  /*3130*/  LDC R28, c[0x0][0x638] ;  /* 0x00018e00ff1c7b82 */ /* 0x000e220000000800 */
[----:B------:R-:W-:-:S07]  /*3140*/  LOP3.LUT R21, RZ, R5, RZ, 0x33, !PT ;  /* 0x00000005ff157212 */ /* 0x000fce00078e33ff */
[----:B------:R-:W0:Y:S01]  /*3150*/  LDC R29, c[0x0][0x610] ;  /* 0x00018400ff1d7b82 */ /* 0x000e220000000800 */
[----:B----4-:R-:W-:Y:S05]  /*3160*/  @!P0 BRA `(.L_x_52) ;  /* 0x0000000000288947 */ /* 0x010fea0003800000 */
[----:B---3--:R-:W3:Y:S02]  /*3170*/  LDC R0, c[0x0][0x64c] ;  /* 0x00019300ff007b82 */ /* 0x008ee40000000800 */
[----:B---3--:R-:W-:-:S05]  /*3180*/  IADD3 R7, P0, R11, R0, RZ ;  /* 0x000000000b077210 */ /* 0x008fca0007f1e0ff */
        /* <DEDUP_REMOVED lines=8> */
.L_x_52:
[----:B------:R-:W-:Y:S01]  /*3210*/  ISETP.NE.AND P0, PT, R22, 0x1, PT ;  /* 0x000000011600780c */ /* 0x000fe20003f05270 */
[----:B--2---:R-:W-:Y:S01]  /*3220*/  VIADD R5, R14, 0xffffffff ;  /* 0xffffffff0e057836 */ /* 0x004fe20000000000 */
[----:B-1-3--:R-:W-:Y:S01]  /*3230*/  SHF.R.U64 R0, R2, R25, R3 ;  /* 0x0000001902007219 */ /* 0x00afe20000001203 */
[----:B------:R-:W-:Y:S01]  /*3240*/  IMAD.MOV R12, RZ, RZ, -R12 ;  /* 0x000000ffff0c7224 */ /* 0x000fe200078e0a0c */
[----:B------:R-:W-:-:S03]  /*3250*/  LOP3.LUT R3, R8, R21, RZ, 0xc0, !PT ;  /* 0x0000001508037212 */ /* 0x000fc600078ec0ff */
[----:B------:R-:W-:Y:S02]  /*3260*/  IMAD.MOV R2, RZ, RZ, -R0 ;  /* 0x000000ffff027224 */ /* 0x000fe400078e0a00 */
[----:B------:R-:W-:Y:S01]  /*3270*/  IMAD R36, R36, R0, R3 ;  /* 0x0000000024247224 */ /* 0x000fe200078e0203 */
[----:B------:R-:W-:Y:S01]  /*3280*/  LOP3.LUT R3, R10, R5, RZ, 0xc0, !PT ;  /* 0x000000050a037212 */ /* 0x000fe200078ec0ff */
[----:B0-----:R-:W-:Y:S02]  /*3290*/  IMAD R0, R2, R28, R11 ;  /* 0x0000001c02007224 */ /* 0x001fe400078e020b */
[----:B------:R-:W-:Y:S02]  /*32a0*/  @P0 IMAD R15, R13, R12, R20 ;  /* 0x0000000c0d0f0224 */ /* 0x000fe400078e0214 */
[----:B------:R-:W-:Y:S02]  /*32b0*/  IMAD R3, R0, R14, R3 ;  /* 0x0000000e00037224 */ /* 0x000fe400078e0203 */
[----:B------:R-:W-:-:S02]  /*32c0*/  IMAD R36, R36, R29, R15 ;  /* 0x0000001d24247224 */ /* 0x000fc400078e020f */
[----:B------:R-:W-:-:S03]  /*32d0*/  IMAD.MOV.U32 R2, RZ, RZ, 0x1 ;  /* 0x00000001ff027424 */ /* 0x000fc600078e00ff */
[----:B------:R-:W-:Y:S02]  /*32e0*/  SEL R37, R3, R36, !P0 ;  /* 0x0000002403257207 */ /* 0x000fe40004000000 */
[----:B------:R-:W-:Y:S02]  /*32f0*/  PRMT R0, R2, 0x7610, R0 ;  /* 0x0000761002007816 */ /* 0x000fe40000000000 */
[----:B------:R-:W-:-:S07]  /*3300*/  SEL R36, R36, R3, !P0 ;  /* 0x0000000324247207 */ /* 0x000fce0004000000 */
.L_x_50:
[----:B------:R-:W-:-:S13]  /*3310*/  LOP3.LUT P0, RZ, R0, 0xff, RZ, 0xc0, !PT ;  /* 0x000000ff00ff7812 */ /* 0x000fda000780c0ff */
[----:B------:R-:W-:Y:S05]  /*3320*/  @P0 BRA `(.L_x_53) ;  /* 0xffffffdc00fc0947 */ /* 0x000fea000383ffff */
[----:B------:R-:W-:Y:S05]  /*3330*/  EXIT ;  /* 0x000000000000794d */ /* 0x000fea0003800000 */
.L_x_8:
        /* <DEDUP_REMOVED lines=26> */
.L_x_55:
[----:B------:R-:W0:Y:S01]  /*34e0*/  LDC.64 R28, c[0x0][0x640] ;  /* 0x00019000ff1c7b82 */ /* 0x000e220000000a00 */
[-CC-:B------:R-:W-:Y:S01]  /*34f0*/  SHF.R.U64 R15, R10, R20.reuse, R11.reuse ;  /* 0x000000140a0f7219 */ /* 0x180fe2000000120b */
[----:B------:R-:W-:Y:S01]  /*3500*/  IMAD.MOV.U32 R26, RZ, RZ, 0x1 ;  /* 0x00000001ff1a7424 */ /* 0x000fe200078e00ff */
        /* <DEDUP_REMOVED lines=8> */
[----:B------:R-:W-:Y:S01]  /*3590*/  IMAD.MOV.U32 R8, RZ, RZ, -0x1 ;  /* 0xffffffffff087424 */ /* 0x000fe200078e00ff */
[----:B------:R-:W3:Y:S01]  /*35a0*/  LDC R27, c[0x0][0x658] ;  /* 0x00019600ff1b7b82 */ /* 0x000ee20000000800 */
[----:B------:R-:W-:Y:S01]  /*35b0*/  IMAD.IADD R7, R7, 0x1, R9 ;  /* 0x0000000107077824 */ /* 0x000fe200078e0209 */
[----:B0-----:R-:W-:-:S04]  /*35c0*/  ISETP.NE.U32.AND P0, PT, R28, RZ, PT ;  /* 0x000000ff1c00720c */ /* 0x001fc80003f05070 */
        /* <DEDUP_REMOVED lines=25> */
.L_x_56:
[----:B------:R-:W-:Y:S01]  /*3760*/  ISETP.NE.AND P0, PT, R22, 0x1, PT ;  /* 0x000000011600780c */ /* 0x000fe20003f05270 */
[----:B0-----:R-:W-:Y:S01]  /*3770*/  VIADD R9, R23, 0xffffffff ;  /* 0xffffffff17097836 */ /* 0x001fe20000000000 */
[----:B-1----:R-:W-:Y:S01]  /*3780*/  SHF.R.U64 R6, R6, R24, R7 ;  /* 0x0000001806067219 */ /* 0x002fe20000001207 */
[----:B------:R-:W-:Y:S01]  /*3790*/  IMAD.MOV.U32 R8, RZ, RZ, 0x1 ;  /* 0x00000001ff087424 */ /* 0x000fe200078e00ff */
[----:B------:R-:W-:Y:S02]  /*37a0*/  SHF.L.U32 R26, R26, R27, RZ ;  /* 0x0000001b1a1a7219 */ /* 0x000fe400000006ff */
[----:B------:R-:W-:Y:S01]  /*37b0*/  LOP3.LUT R3, R21, R30, RZ, 0xc0, !PT ;  /* 0x0000001e15037212 */ /* 0x000fe200078ec0ff */
[----:B------:R-:W-:-:S04]  /*37c0*/  IMAD.MOV R7, RZ, RZ, -R6 ;  /* 0x000000ffff077224 */ /* 0x000fc800078e0a06 */
[----:B------:R-:W-:Y:S02]  /*37d0*/  IMAD R3, R26, R6, R3 ;  /* 0x000000061a037224 */ /* 0x000fe400078e0203 */
[----:B------:R-:W-:Y:S01]  /*37e0*/  @P0 IMAD R4, R5, R14, R2 ;  /* 0x0000000e05040224 */ /* 0x000fe200078e0202 */
[----:B------:R-:W-:Y:S01]  /*37f0*/  LOP3.LUT R5, R12, R9, RZ, 0xc0, !PT ;  /* 0x000000090c057212 */ /* 0x000fe200078ec0ff */
[----:B--2---:R-:W-:Y:S02]  /*3800*/  IMAD R2, R7, R25, R20 ;  /* 0x0000001907027224 */ /* 0x004fe400078e0214 */
[----:B---3--:R-:W-:Y:S02]  /*3810*/  IMAD R4, R3, R31, R4 ;  /* 0x0000001f03047224 */ /* 0x008fe400078e0204 */
[----:B------:R-:W-:Y:S02]  /*3820*/  IMAD R3, R2, R23, R5 ;  /* 0x0000001702037224 */ /* 0x000fe400078e0205 */
[----:B------:R-:W-:-:S03]  /*3830*/  IMAD.MOV.U32 R6, RZ, RZ, R15 ;  /* 0x000000ffff067224 */ /* 0x000fc600078e000f */
[----:B------:R-:W-:Y:S02]  /*3840*/  SEL R7, R3, R4, !P0 ;  /* 0x0000000403077207 */ /* 0x000fe40004000000 */
[----:B------:R-:W-:-:S07]  /*3850*/  SEL R20, R4, R3, !P0 ;  /* 0x0000000304147207 */ /* 0x000fce0004000000 */
.L_x_54:
[----:B------:R-:W-:-:S08]  /*3860*/  NOP ;  /* 0x0000000000007918 */ /* 0x000fd00000000000 */
[----:B------:R-:W0:-:S00]  /*3870*/  USETMAXREG.DEALLOC.CTAPOOL 0x28 ;  /* 0x00000028000079c8 */ /* 0x000e0000080e0500 */
[----:B0-----:R-:W-:-:S13]  /*3880*/  ISETP.NE.AND P0, PT, R0, RZ, PT ;  /* 0x000000ff0000720c */ /* 0x001fda0003f05270 */
[----:B------:R-:W-:Y:S05]  /*3890*/  @P0 EXIT ;  /* 0x000000000000094d */ /* 0x000fea0003800000 */
[----:B------:R-:W-:Y:S01]  /*38a0*/  LOP3.LUT P0, RZ, R8, 0xff, RZ, 0xc0, !PT ;  /* 0x000000ff08ff7812 */ /* 0x000fe2000780c0ff */
[----:B------:R-:W-:Y:S02]  /*38b0*/  IMAD.MOV.U32 R0, RZ, RZ, 0x1 ;  /* 0x00000001ff007424 */ /* 0x000fe400078e00ff */
[----:B------:R-:W-:-:S10]  /*38c0*/  IMAD.MOV.U32 R8, RZ, RZ, RZ ;  /* 0x000000ffff087224 */ /* 0x000fd400078e00ff */
[----:B------:R-:W-:Y:S05]  /*38d0*/  @!P0 BRA `(.L_x_57) ;  /* 0x0000000c00388947 */ /* 0x000fea0003800000 */
[----:B------:R-:W0:Y:S01]  /*38e0*/  LDC R0, c[0x0][0x28c] ;  /* 0x0000a300ff007b82 */ /* 0x000e220000000800 */
[----:B------:R-:W1:Y:S01]  /*38f0*/  S2R R2, SR_CgaCtaId ;  /* 0x0000000000027919 */ /* 0x000e620000008800 */
[----:B------:R-:W-:Y:S01]  /*3900*/  ULDC UR6, c[0x0][0x658] ;  /* 0x0001960000067ab9 */ /* 0x000fe20000000800 */
[----:B------:R-:W-:Y:S01]  /*3910*/  UMOV UR5, 0xffffffff ;  /* 0xffffffff00057882 */ /* 0x000fe20000000000 */
[----:B------:R-:W-:Y:S01]  /*3920*/  ULDC UR4, c[0x0][0xc] ;  /* 0x0000030000047ab9 */ /* 0x000fe20000000800 */
[----:B------:R-:W-:Y:S01]  /*3930*/  USHF.L.U32 UR7, UR5, UR6, URZ ;  /* 0x0000000605077299 */ /* 0x000fe2000800063f */
[----:B------:R-:W-:Y:S01]  /*3940*/  BSSY B0, `(.L_x_57) ;  /* 0x00000c7000007945 */ /* 0x000fe20003800000 */
[----:B------:R-:W-:Y:S01]  /*3950*/  UMOV UR8, 0x1 ;  /* 0x0000000100087882 */ /* 0x000fe20000000000 */
[----:B------:R-:W-:Y:S01]  /*3960*/  ULDC UR5, c[0x0][0x10] ;  /* 0x0000040000057ab9 */ /* 0x000fe20000000800 */
[----:B------:R-:W-:Y:S01]  /*3970*/  USHF.L.U32 UR17, UR8, UR6, URZ ;  /* 0x0000000608117299 */ /* 0x000fe2000800063f */
[----:B------:R-:W-:Y:S01]  /*3980*/  IMAD.MOV.U32 R10, RZ, RZ, 0x1 ;  /* 0x00000001ff0a7424 */ /* 0x000fe200078e00ff */
[----:B------:R-:W-:Y:S01]  /*3990*/  UIMAD.WIDE.U32 UR4, UR4, UR5, URZ ;  /* 0x00000005040472a5 */ /* 0x000fe2000f8e003f */
[----:B------:R-:W-:Y:S01]  /*39a0*/  LOP3.LUT R9, R17, 0x2, RZ, 0xfc, !PT ;  /* 0x0000000211097812 */ /* 0x000fe200078efcff */
[----:B------:R-:W-:Y:S01]  /*39b0*/  ULDC UR6, c[0x0][0x14] ;  /* 0x0000050000067ab9 */ /* 0x000fe20000000800 */
[----:B------:R-:W-:Y:S01]  /*39c0*/  IMAD.MOV.U32 R8, RZ, RZ, RZ ;  /* 0x000000ffff087224 */ /* 0x000fe200078e00ff */
[----:B------:R-:W-:-:S02]  /*39d0*/  UIMAD.WIDE.U32 UR20, UR4, UR6, URZ ;  /* 0x00000006041472a5 */ /* 0x000fc4000f8e003f */
[----:B------:R-:W-:Y:S02]  /*39e0*/  UIMAD UR13, UR5, UR6, URZ ;  /* 0x00000006050d72a4 */ /* 0x000fe4000f8e023f */
[----:B------:R-:W-:Y:S02]  /*39f0*/  ULOP3.LUT UR16, URZ, UR7, URZ, 0x33, !UPT ;  /* 0x000000073f107292 */ /* 0x000fe4000f8e333f */
[----:B------:R-:W-:Y:S01]  /*3a00*/  UIADD3 UR13, UR21, UR13, URZ ;  /* 0x0000000d150d7290 */ /* 0x000fe2000fffe03f */
[----:B------:R-:W-:Y:S01]  /*3a10*/  ULDC.64 UR22, c[0x0][0x198] ;  /* 0x0000660000167ab9 */ /* 0x000fe20000000a00 */
[----:B0-----:R-:W-:-:S05]  /*3a20*/  VIADD R0, R0, 0x3f ;  /* 0x0000003f00007836 */ /* 0x001fca0000000000 */
[----:B------:R-:W-:Y:S01]  /*3a30*/  SHF.R.S32.HI R3, RZ, 0x1f, R0 ;  /* 0x0000001fff037819 */ /* 0x000fe20000011400 */
[----:B-1----:R-:W-:-:S03]  /*3a40*/  IMAD.SHL.U32 R11, R2, 0x200, RZ ;  /* 0x00000200020b7824 */ /* 0x002fc600078e00ff */
[----:B------:R-:W-:Y:S01]  /*3a50*/  LEA.HI R3, R3, R0, RZ, 0x6 ;  /* 0x0000000003037211 */ /* 0x000fe200078f30ff */
[----:B------:R-:W-:Y:S02]  /*3a60*/  IMAD.SHL.U32 R12, R2, 0x8, RZ ;  /* 0x00000008020c7824 */ /* 0x000fe400078e00ff */
[----:B------:R-:W-:Y:S01]  /*3a70*/  IMAD.MOV.U32 R0, RZ, RZ, 0x1 ;  /* 0x00000001ff007424 */ /* 0x000fe200078e00ff */
[----:B------:R-:W-:Y:S02]  /*3a80*/  LOP3.LUT R11, R11, 0x200, RZ, 0xc0, !PT ;  /* 0x000002000b0b7812 */ /* 0x000fe400078ec0ff */
[----:B------:R-:W-:Y:S02]  /*3a90*/  LOP3.LUT R12, R12, 0x8, RZ, 0xe2, !PT ;  /* 0x000000080c0c7812 */ /* 0x000fe400078ee2ff */
[----:B------:R-:W-:-:S07]  /*3aa0*/  SHF.R.S32.HI R13, RZ, 0x6, R3 ;  /* 0x00000006ff0d7819 */ /* 0x000fce0000011403 */
.L_x_68:
[----:B------:R-:W-:-:S03]  /*3ab0*/  UMOV UR4, 0xffffffff ;  /* 0xffffffff00047882 */ /* 0x000fc60000000000 */
[----:B------:R-:W-:Y:S05]  /*3ac0*/  BRA.DIV UR4, `(.L_x_58) ;  /* 0x0000001204c47947 */ /* 0x000fea000b800000 */
[----:B------:R-:W-:-:S13]  /*3ad0*/  ELECT P6, URZ, PT ;  /* 0x00000000003f782f */ /* 0x000fda00038c0000 */
.L_x_87:
[----:B------:R-:W0:Y:S01]  /*3ae0*/  LDC R2, c[0x0][0x28c] ;  /* 0x0000a300ff027b82 */ /* 0x000e220000000800 */
[----:B------:R-:W-:Y:S01]  /*3af0*/  BSSY B1, `(.L_x_59) ;  /* 0x0000038000017945 */ /* 0x000fe20003800000 */
[----:B0-----:R-:W-:-:S13]  /*3b00*/  ISETP.LT.OR P6, PT, R2, 0x1, !P6 ;  /* 0x000000010200780c */ /* 0x001fda00077c1670 */
[----:B------:R-:W-:Y:S05]  /*3b10*/  @P6 BRA `(.L_x_60) ;  /* 0x0000000000d46947 */ /* 0x000fea0003800000 */
[----:B------:R-:W-:Y:S02]  /*3b20*/  IMAD R7, R7, 0x10, R12 ;  /* 0x0000001007077824 */ /* 0x000fe400078e020c */
[----:B------:R-:W-:Y:S02]  /*3b30*/  IMAD.SHL.U32 R20, R20, 0x80, RZ ;  /* 0x0000008014147824 */ /* 0x000fe400078e00ff */
[----:B------:R-:W-:Y:S02]  /*3b40*/  VIADD R21, R13, 0x1 ;  /* 0x000000010d157836 */ /* 0x000fe40000000000 */
[----:B------:R-:W-:Y:S02]  /*3b50*/  IMAD.MOV.U32 R23, RZ, RZ, RZ ;  /* 0x000000ffff177224 */ /* 0x000fe400078e00ff */
[----:B------:R-:W-:Y:S02]  /*3b60*/  IMAD.MOV.U32 R2, RZ, RZ, R0 ;  /* 0x000000ffff027224 */ /* 0x000fe400078e0000 */
[----:B------:R-:W-:-:S07]  /*3b70*/  IMAD.MOV.U32 R4, RZ, RZ, R8 ;  /* 0x000000ffff047224 */ /* 0x000fce00078e0008 */
.L_x_63:
[----:B------:R-:W0:Y:S01]  /*3b80*/  S2R R14, SR_CgaCtaId ;  /* 0x00000000000e7919 */ /* 0x000e220000008800 */
[----:B------:R-:W-:Y:S02]  /*3b90*/  MOV R3, 0x400 ;  /* 0x0000040000037802 */ /* 0x000fe40000000f00 */
[----:B------:R-:W-:-:S13]  /*3ba0*/  LOP3.LUT P1, RZ, R16, 0x7f, RZ, 0xc0, !PT ;  /* 0x0000007f10ff7812 */ /* 0x000fda000782c0ff */
[----:B------:R-:W1:Y:S01]  /*3bb0*/  @!P1 LDC R5, c[0x0][0x500] ;  /* 0x00014000ff059b82 */ /* 0x000e620000000800 */
[----:B0-----:R-:W-:Y:S02]  /*3bc0*/  LEA R15, R14, R3, 0x18 ;  /* 0x000000030e0f7211 */ /* 0x001fe400078ec0ff */
[----:B------:R-:W-:-:S03]  /*3bd0*/  SHF.L.U32 R3, R2, 0x1f, RZ ;  /* 0x0000001f02037819 */ /* 0x000fc600000006ff */
[----:B------:R-:W-:-:S04]  /*3be0*/  IMAD R14, R4, 0x8, R15 ;  /* 0x00000008040e7824 */ /* 0x000fc800078e020f */
[----:B------:R-:W0:Y:S02]  /*3bf0*/  SYNCS.PHASECHK.TRANS64.TRYWAIT P0, [R14+URZ+0x60], R3 ;  /* 0x000060030e0075a7 */ /* 0x000e24000800017f */
[----:B01----:R-:W-:Y:S05]  /*3c00*/  @!P0 BRA `(.L_x_61) ;  /* 0x0000001000948947 */ /* 0x003fea0003800000 */
.L_x_88:
[----:B0-----:R-:W-:Y:S01]  /*3c10*/  PRMT R3, R9, 0x9910, RZ ;  /* 0x0000991009037816 */ /* 0x001fe200000000ff */
[----:B------:R0:W-:Y:S03]  /*3c20*/  @!P1 SYNCS.ARRIVE.TRANS64 RZ, [R14+URZ], R5 ;  /* 0x000000050eff99a7 */ /* 0x0001e6000800003f */
[----:B------:R-:W-:-:S13]  /*3c30*/  ISETP.NE.AND P0, PT, R3, 0x2, PT ;  /* 0x000000020300780c */ /* 0x000fda0003f05270 */
[----:B0-----:R-:W-:Y:S05]  /*3c40*/  @P0 BRA `(.L_x_62) ;  /* 0x0000000000040947 */ /* 0x001fea0003800000 */
[----:B------:R-:W-:Y:S01]  /*3c50*/  BPT.TRAP 0x1 ;  /* 0x000000040000795c */ /* 0x000fe20000300000 */
.L_x_62:
[----:B------:R-:W-:Y:S01]  /*3c60*/  IMAD R3, R4, 0x400, R11 ;  /* 0x0000040004037824 */ /* 0x000fe200078e020b */
[----:B------:R-:W-:Y:S01]  /*3c70*/  R2UR UR9, R14 ;  /* 0x000000000e0972ca */ /* 0x000fe200000e0000 */
[--C-:B------:R-:W-:Y:S01]  /*3c80*/  IMAD R5, R4, 0x4000, R15.reuse ;  /* 0x0000400004057824 */ /* 0x100fe200078e020f */
[----:B------:R-:W-:Y:S01]  /*3c90*/  UIADD3 UR4, UP0, UR22, 0xf0, URZ ;  /* 0x000000f016047890 */ /* 0x000fe2000ff1e03f */
[----:B------:R-:W-:Y:S01]  /*3ca0*/  IMAD R3, R3, 0x2, R15 ;  /* 0x0000000203037824 */ /* 0x000fe200078e020f */
[----:B------:R-:W-:Y:S01]  /*3cb0*/  R2UR UR11, R20 ;  /* 0x00000000140b72ca */ /* 0x000fe200000e0000 */
[----:B------:R-:W-:Y:S01]  /*3cc0*/  VIADD R21, R21, 0xffffffff ;  /* 0xffffffff15157836 */ /* 0x000fe20000000000 */
[----:B------:R-:W-:Y:S01]  /*3cd0*/  R2UR UR5, R5 ;  /* 0x00000000050572ca */ /* 0x000fe200000e0000 */
[----:B------:R-:W-:Y:S01]  /*3ce0*/  UIADD3 UR24, UP1, UR22, 0x1f0, URZ ;  /* 0x000001f016187890 */ /* 0x000fe2000ff3e03f */
[----:B------:R-:W-:Y:S01]  /*3cf0*/  R2UR UR8, R3 ;  /* 0x00000000030872ca */ /* 0x000fe200000e0000 */
[----:B------:R-:W-:Y:S01]  /*3d00*/  VIADD R4, R4, 0x1 ;  /* 0x0000000104047836 */ /* 0x000fe20000000000 */
[----:B------:R-:W-:Y:S01]  /*3d10*/  R2UR UR10, R23 ;  /* 0x00000000170a72ca */ /* 0x000fe200000e0000 */
[----:B------:R-:W-:Y:S01]  /*3d20*/  UIADD3.X UR25, URZ, UR23, URZ, UP1, !UPT ;  /* 0x000000173f197290 */ /* 0x000fe20008ffe43f */
[----:B------:R-:W-:Y:S01]  /*3d30*/  R2UR UR12, R6 ;  /* 0x00000000060c72ca */ /* 0x000fe200000e0000 */
[----:B------:R-:W-:Y:S01]  /*3d40*/  UMOV UR6, 0x0 ;  /* 0x0000000000067882 */ /* 0x000fe20000000000 */
[----:B------:R-:W-:Y:S01]  /*3d50*/  R2UR UR18, R7 ;  /* 0x00000000071272ca */ /* 0x000fe200000e0000 */
[----:B------:R-:W-:Y:S01]  /*3d60*/  UMOV UR7, 0x10000000 ;  /* 0x1000000000077882 */ /* 0x000fe20000000000 */
[----:B------:R-:W-:Y:S01]  /*3d70*/  ISETP.GT.AND P1, PT, R21, 0x1, PT ;  /* 0x000000011500780c */ /* 0x000fe20003f24270 */
[----:B------:R-:W-:Y:S01]  /*3d80*/  UMOV UR19, 0x30000 ;  /* 0x0003000000137882 */ /* 0x000fe20000000000 */
[C---:B------:R-:W-:Y:S01]  /*3d90*/  ISETP.NE.AND P0, PT, R4.reuse, 0xc, PT ;  /* 0x0000000c0400780c */ /* 0x040fe20003f05270 */
[----:B------:R-:W-:Y:S01]  /*3da0*/  UIADD3 UR14, UR5, 0x180, URZ ;  /* 0x00000180050e7890 */ /* 0x000fe2000fffe03f */
[----:B------:R-:W-:Y:S01]  /*3db0*/  VIADD R23, R23, 0x40 ;  /* 0x0000004017177836 */ /* 0x000fe20000000000 */
[----:B------:R-:W-:Y:S01]  /*3dc0*/  UIADD3.X UR5, URZ, UR23, URZ, UP0, !UPT ;  /* 0x000000173f057290 */ /* 0x000fe200087fe43f */
[----:B------:R-:W-:Y:S01]  /*3dd0*/  SEL R3, RZ, 0x1, P0 ;  /* 0x00000001ff037807 */ /* 0x000fe20000000000 */
[----:B------:R-:W-:Y:S01]  /*3de0*/  UIADD3 UR15, UR8, 0x30180, URZ ;  /* 0x00030180080f7890 */ /* 0x000fe2000fffe03f */
[----:B------:R-:W-:-:S02]  /*3df0*/  SEL R4, R4, RZ, P0 ;  /* 0x000000ff04047207 */ /* 0x000fc40000000000 */
[----:B------:R-:W-:Y:S01]  /*3e00*/  UMOV UR8, UR14 ;  /* 0x0000000e00087c82 */ /* 0x000fe20008000000 */
[----:B------:R-:W-:-:S03]  /*3e10*/  LOP3.LUT R2, R2, R3, RZ, 0x3c, !PT ;  /* 0x0000000302027212 */ /* 0x000fc600078e3cff */
[----:B------:R0:W-:Y:S02]  /*3e20*/  UTMALDG.3D [UR8], [UR4], desc[UR6] ;  /* 0x00000608040075b4 */ /* 0x0001e40008011000 */
[----:B0-----:R-:W-:Y:S01]  /*3e30*/  UMOV UR8, UR15 ;  /* 0x0000000f00087c82 */ /* 0x001fe20008000000 */
[----:B------:R-:W-:Y:S02]  /*3e40*/  UMOV UR11, UR18 ;  /* 0x00000012000b7c82 */ /* 0x000fe40008000000 */
[----:B------:R0:W-:Y:S02]  /*3e50*/  UTMALDG.3D.MULTICAST [UR8], [UR24], UR19, desc[UR6] ;  /* 0x00000608180073b4 */ /* 0x0001e40008011813 */
[----:B0-----:R-:W-:Y:S05]  /*3e60*/  @P1 BRA `(.L_x_63) ;  /* 0xfffffffc00441947 */ /* 0x001fea000383ffff */
.L_x_60:
[----:B------:R-:W-:Y:S05]  /*3e70*/  BSYNC B1 ;  /* 0x0000000000017941 */ /* 0x000fea0003800000 */
.L_x_59:
[----:B------:R-:W-:Y:S01]  /*3e80*/  LOP3.LUT P1, RZ, R10, 0xff, RZ, 0xc0, !PT ;  /* 0x000000ff0aff7812 */ /* 0x000fe2000782c0ff */
[C---:B------:R-:W-:Y:S01]  /*3e90*/  IMAD.IADD R8, R13.reuse, 0x1, R8 ;  /* 0x000000010d087824 */ /* 0x040fe200078e0208 */
[----:B------:R-:W-:Y:S01]  /*3ea0*/  ULDC.64 UR4, c[0x0][0x650] ;  /* 0x0001940000047ab9 */ /* 0x000fe20000000a00 */
[C---:B------:R-:W-:Y:S01]  /*3eb0*/  ISETP.GE.U32.AND P2, PT, R13.reuse, 0xc, PT ;  /* 0x0000000c0d00780c */ /* 0x040fe20003f46070 */
[----:B------:R-:W-:Y:S01]  /*3ec0*/  BSSY B1, `(.L_x_64) ;  /* 0x000006c000017945 */ /* 0x000fe20003800000 */
[----:B------:R-:W-:Y:S01]  /*3ed0*/  IMAD.MOV.U32 R20, RZ, RZ, -0x1 ;  /* 0xffffffffff147424 */ /* 0x000fe200078e00ff */
[----:B------:R-:W-:Y:S01]  /*3ee0*/  ISETP.GT.U32.AND P0, PT, R8, 0xb, PT ;  /* 0x0000000b0800780c */ /* 0x000fe20003f04070 */
[----:B------:R-:W-:Y:S01]  /*3ef0*/  IMAD.MOV.U32 R7, RZ, RZ, -0x1 ;  /* 0xffffffffff077424 */ /* 0x000fe200078e00ff */
[----:B------:R-:W-:Y:S01]  /*3f00*/  PRMT R10, RZ, 0x7610, R10 ;  /* 0x00007610ff0a7816 */ /* 0x000fe2000000000a */
[----:B------:R-:W-:Y:S01]  /*3f10*/  IMAD.MOV.U32 R6, RZ, RZ, -0x1 ;  /* 0xffffffffff067424 */ /* 0x000fe200078e00ff */
[----:B------:R-:W-:-:S03]  /*3f20*/  ISETP.LT.U32.AND P0, PT, R13, 0xc, P0 ;  /* 0x0000000c0d00780c */ /* 0x000fc60000701070 */
[----:B------:R-:W0:Y:S01]  /*3f30*/  @P1 S2R R3, SR_CgaCtaId ;  /* 0x0000000000031919 */ /* 0x000e220000008800 */
[----:B------:R-:W-:-:S04]  /*3f40*/  @P1 MOV R2, 0x400 ;  /* 0x0000040000021802 */ /* 0x000fc80000000f00 */
[----:B0-----:R-:W-:Y:S01]  /*3f50*/  @P1 LEA R4, R3, R2, 0x18 ;  /* 0x0000000203041211 */ /* 0x001fe200078ec0ff */
[----:B------:R-:W-:-:S03]  /*3f60*/  IMAD.WIDE.U32 R2, R8, -0x55555555, RZ ;  /* 0xaaaaaaab08027825 */ /* 0x000fc600078e00ff */
[----:B------:R0:W-:Y:S01]  /*3f70*/  @P1 SYNCS.ARRIVE.TRANS64.A1T0 RZ, [R4+URZ+0xd8], RZ ;  /* 0x0000d8ff04ff19a7 */ /* 0x0001e2000810003f */
[----:B------:R-:W-:Y:S02]  /*3f80*/  IADD3 R18, P1, R18, UR20, RZ ;  /* 0x0000001412127c10 */ /* 0x000fe4000ff3e0ff */
[----:B------:R-:W-:Y:S02]  /*3f90*/  SHF.R.U32.HI R5, RZ, 0x3, R3 ;  /* 0x00000003ff057819 */ /* 0x000fe40000011603 */
[----:B------:R-:W-:Y:S02]  /*3fa0*/  SEL R3, RZ, 0x1, !P0 ;  /* 0x00000001ff037807 */ /* 0x000fe40004000000 */
[----:B------:R-:W-:Y:S01]  /*3fb0*/  IADD3.X R19, R19, UR13, RZ, P1, !PT ;  /* 0x0000000d13137c10 */ /* 0x000fe20008ffe4ff */
[----:B------:R-:W-:Y:S01]  /*3fc0*/  IMAD R8, R5, -0xc, R8 ;  /* 0xfffffff405087824 */ /* 0x000fe200078e0208 */
[----:B------:R-:W-:Y:S02]  /*3fd0*/  ISETP.GE.U32.AND P0, PT, R18, UR4, PT ;  /* 0x0000000412007c0c */ /* 0x000fe4000bf06070 */
[----:B------:R-:W-:-:S02]  /*3fe0*/  LOP3.LUT R0, R0, R3, RZ, 0x3c, !PT ;  /* 0x0000000300007212 */ /* 0x000fc400078e3cff */
[----:B------:R-:W-:Y:S02]  /*3ff0*/  ISETP.GE.U32.AND.EX P0, PT, R19, UR5, PT, P0 ;  /* 0x0000000513007c0c */ /* 0x000fe4000bf06100 */
[----:B------:R-:W-:Y:S02]  /*4000*/  @P2 LOP3.LUT R0, R0, 0x1, R5, 0x78, !PT ;  /* 0x0000000100002812 */ /* 0x000fe400078e7805 */
[----:B------:R-:W-:-:S09]  /*4010*/  PRMT R2, RZ, 0x7610, R2 ;  /* 0x00007610ff027816 */ /* 0x000fd20000000002 */
[----:B0-----:R-:W-:Y:S05]  /*4020*/  @P0 BRA `(.L_x_65) ;  /* 0x0000000400540947 */ /* 0x001fea0003800000 */
[----:B------:R-:W-:Y:S01]  /*4030*/  ULDC.64 UR4, c[0x0][0x628] ;  /* 0x00018a0000047ab9 */ /* 0x000fe20000000a00 */
[----:B------:R-:W0:Y:S01]  /*4040*/  S2R R15, SR_CTAID.X ;  /* 0x00000000000f7919 */ /* 0x000e220000002500 */
[----:B------:R-:W-:Y:S01]  /*4050*/  ISETP.NE.U32.AND P0, PT, RZ, UR4, PT ;  /* 0x00000004ff007c0c */ /* 0x000fe2000bf05070 */
[----:B------:R-:W-:Y:S01]  /*4060*/  ULDC UR7, c[0x0][0x630] ;  /* 0x00018c0000077ab9 */ /* 0x000fe20000000800 */
[----:B------:R-:W-:Y:S01]  /*4070*/  IMAD.MOV.U32 R2, RZ, RZ, R18 ;  /* 0x000000ffff027224 */ /* 0x000fe200078e0012 */
[----:B------:R-:W1:Y:S01]  /*4080*/  S2R R14, SR_CTAID.Y ;  /* 0x00000000000e7919 */ /* 0x000e620000002600 */
[----:B------:R-:W-:Y:S01]  /*4090*/  ISETP.NE.AND.EX P0, PT, RZ, UR5, PT, P0 ;  /* 0x00000005ff007c0c */ /* 0x000fe2000bf05300 */
[----:B------:R-:W-:-:S12]  /*40a0*/  IMAD.MOV.U32 R3, RZ, RZ, R19 ;  /* 0x000000ffff037224 */ /* 0x000fd800078e0013 */
[----:B------:R-:W-:Y:S05]  /*40b0*/  @!P0 BRA `(.L_x_66) ;  /* 0x0000000000288947 */ /* 0x000fea0003800000 */
[----:B------:R-:W-:Y:S02]  /*40c0*/  ULDC UR6, c[0x0][0x634] ;  /* 0x00018d0000067ab9 */ /* 0x000fe40000000800 */
[----:B------:R-:W-:-:S05]  /*40d0*/  IADD3 R7, P0, R18, UR6, RZ ;  /* 0x0000000612077c10 */ /* 0x000fca000ff1e0ff */
[----:B------:R-:W-:-:S04]  /*40e0*/  IMAD.X R21, RZ, RZ, R19, P0 ;  /* 0x000000ffff157224 */ /* 0x000fc800000e0613 */
[----:B------:R-:W-:-:S04]  /*40f0*/  IMAD.WIDE.U32 R4, R21, UR4, RZ ;  /* 0x0000000415047c25 */ /* 0x000fc8000f8e00ff */
[----:B------:R-:W-:-:S04]  /*4100*/  IMAD.WIDE.U32 R4, P0, R7, UR5, R4 ;  /* 0x0000000507047c25 */ /* 0x000fc8000f800004 */
[----:B------:R-:W-:-:S04]  /*4110*/  IMAD.WIDE.U32 R6, R7, UR4, RZ ;  /* 0x0000000407067c25 */ /* 0x000fc8000f8e00ff */
[----:B------:R-:W-:Y:S01]  /*4120*/  IMAD.X R3, RZ, RZ, RZ, P0 ;  /* 0x000000ffff037224 */ /* 0x000fe200000e06ff */
[----:B------:R-:W-:Y:S01]  /*4130*/  IADD3 RZ, P0, R7, R4, RZ ;  /* 0x0000000407ff7210 */ /* 0x000fe20007f1e0ff */
[----:B------:R-:W-:-:S04]  /*4140*/  IMAD.MOV.U32 R2, RZ, RZ, R5 ;  /* 0x000000ffff027224 */ /* 0x000fc800078e0005 */
[----:B------:R-:W-:-:S08]  /*4150*/  IMAD.WIDE.U32.X R2, R21, UR5, R2, P0 ;  /* 0x0000000515027c25 */ /* 0x000fd000080e0402 */
.L_x_66:
[--C-:B------:R-:W-:Y:S01]  /*4160*/  SHF.R.U64 R6, R2, UR7, R3.reuse ;  /* 0x0000000702067c19 */ /* 0x100fe20008001203 */
[----:B------:R-:W-:Y:S01]  /*4170*/  ULDC UR6, c[0x0][0x150] ;  /* 0x0000540000067ab9 */ /* 0x000fe20000000800 */
[----:B------:R-:W-:Y:S01]  /*4180*/  SHF.R.U32.HI R2, RZ, UR7, R3 ;  /* 0x00000007ff027c19 */ /* 0x000fe20008011603 */
[----:B------:R-:W-:Y:S01]  /*4190*/  ULDC.64 UR4, c[0x0][0x620] ;  /* 0x0001880000047ab9 */ /* 0x000fe20000000a00 */
[----:B------:R-:W-:Y:S01]  /*41a0*/  IADD3 R3, P0, RZ, -R6, RZ ;  /* 0x80000006ff037210 */ /* 0x000fe20007f1e0ff */
[----:B------:R-:W2:Y:S01]  /*41b0*/  LDC R20, c[0x0][0x144] ;  /* 0x00005100ff147b82 */ /* 0x000ea20000000800 */
[----:B0-----:R-:W-:Y:S02]  /*41c0*/  I2FP.F32.U32 R4, R15 ;  /* 0x0000000f00047245 */ /* 0x001fe40000201000 */
[----:B-1----:R-:W-:Y:S01]  /*41d0*/  I2FP.F32.U32 R7, R14 ;  /* 0x0000000e00077245 */ /* 0x002fe20000201000 */
[----:B------:R-:W-:Y:S01]  /*41e0*/  IMAD.X R2, RZ, RZ, ~R2, P0 ;  /* 0x000000ffff027224 */ /* 0x000fe200000e0e02 */
[----:B------:R-:W-:Y:S01]  /*41f0*/  ISETP.NE.AND P2, PT, R22, 0x1, PT ;  /* 0x000000011600780c */ /* 0x000fe20003f45270 */
[----:B------:R-:W-:Y:S01]  /*4200*/  FMUL R4, R4, UR6 ;  /* 0x0000000604047c20 */ /* 0x000fe20008400000 */
[----:B------:R-:W-:Y:S01]  /*4210*/  ULDC.64 UR6, c[0x0][0x640] ;  /* 0x0001900000067ab9 */ /* 0x000fe20000000a00 */
[----:B------:R-:W-:Y:S01]  /*4220*/  IMAD R2, R2, UR4, RZ ;  /* 0x0000000402027c24 */ /* 0x000fe2000f8e02ff */
[----:B------:R-:W0:Y:S01]  /*4230*/  LDC R23, c[0x0][0x148] ;  /* 0x00005200ff177b82 */ /* 0x000e220000000800 */
[----:B------:R-:W-:-:S02]  /*4240*/  ISETP.NE.U32.AND P0, PT, RZ, UR6, PT ;  /* 0x00000006ff007c0c */ /* 0x000fc4000bf05070 */
[C---:B------:R-:W-:Y:S01]  /*4250*/  IMAD R5, R3.reuse, UR5, R2 ;  /* 0x0000000503057c24 */ /* 0x040fe2000f8e0202 */
[----:B------:R-:W1:Y:S01]  /*4260*/  F2I.U32.TRUNC.NTZ R4, R4 ;  /* 0x0000000400047305 */ /* 0x000e62000020f000 */
[----:B------:R-:W-:Y:S01]  /*4270*/  IMAD.WIDE.U32 R2, R3, UR4, R18 ;  /* 0x0000000403027c25 */ /* 0x000fe2000f8e0012 */
[----:B------:R-:W-:Y:S01]  /*4280*/  ULDC UR4, c[0x0][0x154] ;  /* 0x0000550000047ab9 */ /* 0x000fe20000000800 */
[----:B------:R-:W-:Y:S02]  /*4290*/  ISETP.NE.AND.EX P0, PT, RZ, UR7, PT, P0 ;  /* 0x00000007ff007c0c */ /* 0x000fe4000bf05300 */
[----:B------:R-:W-:Y:S01]  /*42a0*/  FMUL R21, R7, UR4 ;  /* 0x0000000407157c20 */ /* 0x000fe20008400000 */
[----:B------:R-:W-:Y:S01]  /*42b0*/  IMAD.IADD R3, R3, 0x1, R5 ;  /* 0x0000000103037824 */ /* 0x000fe200078e0205 */
[----:B------:R-:W-:Y:S01]  /*42c0*/  ULDC UR4, c[0x0][0x618] ;  /* 0x0001860000047ab9 */ /* 0x000fe20000000800 */
[----:B------:R-:W-:-:S03]  /*42d0*/  ULDC UR5, c[0x0][0x648] ;  /* 0x0001920000057ab9 */ /* 0x000fc60000000800 */
[----:B------:R-:W3:Y:S01]  /*42e0*/  F2I.U32.TRUNC.NTZ R21, R21 ;  /* 0x0000001500157305 */ /* 0x000ee2000020f000 */
[----:B-1----:R-:W-:-:S04]  /*42f0*/  IMAD.MOV R7, RZ, RZ, -R4 ;  /* 0x000000ffff077224 */ /* 0x002fc800078e0a04 */
[----:B--2---:R-:W-:Y:S01]  /*4300*/  IMAD R7, R20, R7, R15 ;  /* 0x0000000714077224 */ /* 0x004fe200078e020f */
[--C-:B------:R-:W-:Y:S02]  /*4310*/  SHF.R.U64 R15, R2, UR4, R3.reuse ;  /* 0x00000004020f7c19 */ /* 0x100fe40008001203 */
[----:B------:R-:W-:Y:S01]  /*4320*/  SHF.R.U32.HI R2, RZ, UR4, R3 ;  /* 0x00000004ff027c19 */ /* 0x000fe20008011603 */
[----:B------:R-:W-:Y:S01]  /*4330*/  ULDC UR4, c[0x0][0x608] ;  /* 0x0001820000047ab9 */ /* 0x000fe20000000800 */
[----:B---3--:R-:W-:Y:S02]  /*4340*/  IMAD.MOV R4, RZ, RZ, -R21 ;  /* 0x000000ffff047224 */ /* 0x008fe400078e0a15 */
[--C-:B------:R-:W-:Y:S02]  /*4350*/  SHF.R.U64 R20, R15, UR4, R2.reuse ;  /* 0x000000040f147c19 */ /* 0x100fe40008001202 */
[----:B------:R-:W-:Y:S01]  /*4360*/  SHF.R.U32.HI R3, RZ, UR4, R2 ;  /* 0x00000004ff037c19 */ /* 0x000fe20008011602 */
[----:B------:R-:W-:Y:S01]  /*4370*/  ULDC UR4, c[0x0][0x658] ;  /* 0x0001960000047ab9 */ /* 0x000fe20000000800 */
[----:B0-----:R-:W-:-:S02]  /*4380*/  @P2 IMAD R7, R23, R4, R14 ;  /* 0x0000000417072224 */ /* 0x001fc400078e020e */
[--C-:B------:R-:W-:Y:S02]  /*4390*/  SHF.R.U64 R23, R20, UR4, R3.reuse ;  /* 0x0000000414177c19 */ /* 0x100fe40008001203 */
[----:B------:R-:W-:-:S03]  /*43a0*/  SHF.R.U32.HI R21, RZ, UR4, R3 ;  /* 0x00000004ff157c19 */ /* 0x000fc60008011603 */
[----:B------:R-:W-:Y:S02]  /*43b0*/  IMAD.MOV.U32 R2, RZ, RZ, R23 ;  /* 0x000000ffff027224 */ /* 0x000fe400078e0017 */
[----:B------:R-:W-:Y:S01]  /*43c0*/  IMAD.MOV.U32 R3, RZ, RZ, R21 ;  /* 0x000000ffff037224 */ /* 0x000fe200078e0015 */
[----:B------:R-:W-:Y:S06]  /*43d0*/  @!P0 BRA `(.L_x_67) ;  /* 0x0000000000288947 */ /* 0x000fec0003800000 */
[----:B------:R-:W-:Y:S02]  /*43e0*/  ULDC UR4, c[0x0][0x64c] ;  /* 0x0001930000047ab9 */ /* 0x000fe40000000800 */
[----:B------:R-:W-:-:S05]  /*43f0*/  IADD3 R3, P0, R23, UR4, RZ ;  /* 0x0000000417037c10 */ /* 0x000fca000ff1e0ff */
[----:B------:R-:W-:-:S04]  /*4400*/  IMAD.X R21, RZ, RZ, R21, P0 ;  /* 0x000000ffff157224 */ /* 0x000fc800000e0615 */
[----:B------:R-:W-:-:S04]  /*4410*/  IMAD.WIDE.U32 R4, R21, UR6, RZ ;  /* 0x0000000615047c25 */ /* 0x000fc8000f8e00ff */
[----:B------:R-:W-:-:S04]  /*4420*/  IMAD.WIDE.U32 R4, P0, R3, UR7, R4 ;  /* 0x0000000703047c25 */ /* 0x000fc8000f800004 */
[----:B------:R-:W-:-:S04]  /*4430*/  IMAD.WIDE.U32 R2, R3, UR6, RZ ;  /* 0x0000000603027c25 */ /* 0x000fc8000f8e00ff */
[----:B------:R-:W-:Y:S01]  /*4440*/  IMAD.MOV.U32 R2, RZ, RZ, R5 ;  /* 0x000000ffff027224 */ /* 0x000fe200078e0005 */
[----:B------:R-:W-:Y:S01]  /*4450*/  IADD3 RZ, P1, R3, R4, RZ ;  /* 0x0000000403ff7210 */ /* 0x000fe20007f3e0ff */
[----:B------:R-:W-:-:S04]  /*4460*/  IMAD.X R3, RZ, RZ, RZ, P0 ;  /* 0x000000ffff037224 */ /* 0x000fc800000e06ff */
[----:B------:R-:W-:-:S08]  /*4470*/  IMAD.WIDE.U32.X R2, R21, UR7, R2, P1 ;  /* 0x0000000715027c25 */ /* 0x000fd000088e0402 */
.L_x_67:
[----:B------:R-:W-:Y:S01]  /*4480*/  ULDC UR4, c[0x0][0x600] ;  /* 0x0001800000047ab9 */ /* 0x000fe20000000800 */
[----:B------:R-:W-:Y:S01]  /*4490*/  SHF.R.U64 R3, R2, UR5, R3 ;  /* 0x0000000502037c19 */ /* 0x000fe20008001203 */
[----:B------:R-:W-:Y:S01]  /*44a0*/  UIADD3 UR5, UR4, -0x1, URZ ;  /* 0xffffffff04057890 */ /* 0x000fe2000fffe03f */
[----:B------:R-:W-:Y:S01]  /*44b0*/  LOP3.LUT R20, R20, UR16, RZ, 0xc0, !PT ;  /* 0x0000001014147c12 */ /* 0x000fe2000f8ec0ff */
[----:B------:R-:W-:Y:S01]  /*44c0*/  ULDC UR6, c[0x0][0x638] ;  /* 0x00018e0000067ab9 */ /* 0x000fe20000000800 */
[----:B------:R-:W-:Y:S02]  /*44d0*/  IMAD.MOV.U32 R4, RZ, RZ, 0x1 ;  /* 0x00000001ff047424 */ /* 0x000fe400078e00ff */
[----:B------:R-:W-:Y:S02]  /*44e0*/  IMAD.MOV R2, RZ, RZ, -R3 ;  /* 0x000000ffff027224 */ /* 0x000fe400078e0a03 */
[----:B------:R-:W-:Y:S01]  /*44f0*/  IMAD R20, R3, UR17, R20 ;  /* 0x0000001103147c24 */ /* 0x000fe2000f8e0214 */
[----:B------:R-:W-:Y:S01]  /*4500*/  LOP3.LUT R3, R15, UR5, RZ, 0xc0, !PT ;  /* 0x000000050f037c12 */ /* 0x000fe2000f8ec0ff */
[----:B------:R-:W-:Y:S01]  /*4510*/  IMAD R2, R2, UR6, R23 ;  /* 0x0000000602027c24 */ /* 0x000fe2000f8e0217 */
[----:B------:R-:W-:-:S02]  /*4520*/  ULDC UR5, c[0x0][0x610] ;  /* 0x0001840000057ab9 */ /* 0x000fc40000000800 */
[----:B------:R-:W-:Y:S02]  /*4530*/  IMAD R20, R20, UR5, R7 ;  /* 0x0000000514147c24 */ /* 0x000fe4000f8e0207 */
[----:B------:R-:W-:Y:S01]  /*4540*/  IMAD R3, R2, UR4, R3 ;  /* 0x0000000402037c24 */ /* 0x000fe2000f8e0203 */
[----:B------:R-:W-:-:S04]  /*4550*/  PRMT R2, R4, 0x7610, R2 ;  /* 0x0000761004027816 */ /* 0x000fc80000000002 */
[----:B------:R-:W-:Y:S02]  /*4560*/  SEL R7, R3, R20, !P2 ;  /* 0x0000001403077207 */ /* 0x000fe40005000000 */
[----:B------:R-:W-:-:S07]  /*4570*/  SEL R20, R20, R3, !P2 ;  /* 0x0000000314147207 */ /* 0x000fce0005000000 */
.L_x_65:
[----:B------:R-:W-:Y:S05]  /*4580*/  BSYNC B1 ;  /* 0x0000000000017941 */ /* 0x000fea0003800000 */
.L_x_64:
[----:B------:R-:W-:-:S13]  /*4590*/  LOP3.LUT P0, RZ, R2, 0xff, RZ, 0xc0, !PT ;  /* 0x000000ff02ff7812 */ /* 0x000fda000780c0ff */
[----:B------:R-:W-:Y:S05]  /*45a0*/  @P0 BRA `(.L_x_68) ;  /* 0xfffffff400400947 */ /* 0x000fea000383ffff */
[----:B------:R-:W-:Y:S05]  /*45b0*/  BSYNC B0 ;  /* 0x0000000000007941 */ /* 0x000fea0003800000 */
.L_x_57:
[----:B------:R-:W-:-:S03]  /*45c0*/  UMOV UR4, 0xffffffff ;  /* 0xffffffff00047882 */ /* 0x000fc60000000000 */
[----:B------:R-:W-:Y:S05]  /*45d0*/  BRA.DIV UR4, `(.L_x_69) ;  /* 0x0000000a04347947 */ /* 0x000fea000b800000 */
[----:B------:R-:W-:-:S13]  /*45e0*/  ELECT P6, URZ, PT ;  /* 0x00000000003f782f */ /* 0x000fda00038c0000 */
.L_x_91:
[----:B------:R-:W-:Y:S04]  /*45f0*/  BSSY B0, `(.L_x_70) ;  /* 0x0000073000007945 */ /* 0x000fe80003800000 */
[----:B------:R-:W-:Y:S05]  /*4600*/  @!P6 BRA `(.L_x_71) ;  /* 0x0000000400c4e947 */ /* 0x000fea0003800000 */
[----:B------:R-:W-:-:S04]  /*4610*/  LOP3.LUT R17, R17, 0x2, RZ, 0xfc, !PT ;  /* 0x0000000211117812 */ /* 0x000fc800078efcff */
[----:B------:R-:W-:-:S13]  /*4620*/  ISETP.NE.AND P0, PT, R17, 0x3, PT ;  /* 0x000000031100780c */ /* 0x000fda0003f05270 */
[----:B------:R-:W-:Y:S05]  /*4630*/  @!P0 BRA `(.L_x_72) ;  /* 0x0000000000048947 */ /* 0x000fea0003800000 */
[----:B------:R-:W-:Y:S01]  /*4640*/  BPT.TRAP 0x1 ;  /* 0x000000040000795c */ /* 0x000fe20000300000 */
.L_x_72:
[----:B------:R-:W0:Y:S01]  /*4650*/  S2R R3, SR_CgaCtaId ;  /* 0x0000000000037919 */ /* 0x000e220000008800 */
[----:B------:R-:W-:-:S04]  /*4660*/  MOV R2, 0x400 ;  /* 0x0000040000027802 */ /* 0x000fc80000000f00 */
[----:B0-----:R-:W-:Y:S02]  /*4670*/  LEA R3, R3, R2, 0x18 ;  /* 0x0000000203037211 */ /* 0x001fe400078ec0ff */
[----:B------:R-:W-:-:S03]  /*4680*/  SHF.L.U32 R2, R0, 0x1f, RZ ;  /* 0x0000001f00027819 */ /* 0x000fc600000006ff */
[----:B------:R-:W-:-:S04]  /*4690*/  VIADD R3, R3, 0x60 ;  /* 0x0000006003037836 */ /* 0x000fc80000000000 */
[C---:B------:R-:W-:Y:S02]  /*46a0*/  IMAD R7, R8.reuse, 0x8, R3 ;  /* 0x0000000808077824 */ /* 0x040fe400078e0203 */
[----:B------:R-:W-:Y:S02]  /*46b0*/  VIADD R8, R8, 0x1 ;  /* 0x0000000108087836 */ /* 0x000fe40000000000 */
[----:B------:R-:W0:Y:S03]  /*46c0*/  SYNCS.PHASECHK.TRANS64.TRYWAIT P0, [R7+URZ], R2 ;  /* 0x00000002070075a7 */ /* 0x000e26000800017f */
[----:B------:R-:W-:-:S04]  /*46d0*/  ISETP.NE.AND P1, PT, R8, 0xc, PT ;  /* 0x0000000c0800780c */ /* 0x000fc80003f25270 */
[----:B------:R-:W-:Y:S02]  /*46e0*/  SEL R5, RZ, 0x1, P1 ;  /* 0x00000001ff057807 */ /* 0x000fe40000800000 */
[----:B------:R-:W-:Y:S02]  /*46f0*/  SEL R8, R8, RZ, P1 ;  /* 0x000000ff08087207 */ /* 0x000fe40000800000 */
[----:B------:R-:W-:-:S03]  /*4700*/  LOP3.LUT R5, R0, R5, RZ, 0x3c, !PT ;  /* 0x0000000500057212 */ /* 0x000fc600078e3cff */
[----:B------:R-:W-:Y:S01]  /*4710*/  IMAD R9, R8, 0x8, R3 ;  /* 0x0000000808097824 */ /* 0x000fe200078e0203 */
[----:B------:R-:W-:Y:S01]  /*4720*/  SHF.L.U32 R4, R5, 0x1f, RZ ;  /* 0x0000001f05047819 */ /* 0x000fe200000006ff */
[----:B0-----:R-:W-:Y:S06]  /*4730*/  @!P0 BRA `(.L_x_73) ;  /* 0x0000000400fc8947 */ /* 0x001fec0003800000 */
.L_x_92:
[----:B------:R-:W1:Y:S01]  /*4740*/  SYNCS.PHASECHK.TRANS64.TRYWAIT P0, [R9+URZ], R4 ;  /* 0x00000004090075a7 */ /* 0x000e62000800017f */
[----:B------:R-:W-:-:S05]  /*4750*/  VIADD R0, R8, 0x1 ;  /* 0x0000000108007836 */ /* 0x000fca0000000000 */
[----:B------:R-:W-:-:S04]  /*4760*/  ISETP.NE.AND P1, PT, R0, 0xc, PT ;  /* 0x0000000c0000780c */ /* 0x000fc80003f25270 */
[----:B0-----:R-:W-:Y:S02]  /*4770*/  SEL R2, RZ, 0x1, P1 ;  /* 0x00000001ff027807 */ /* 0x001fe40000800000 */
[----:B------:R-:W-:Y:S02]  /*4780*/  SEL R0, R0, RZ, P1 ;  /* 0x000000ff00007207 */ /* 0x000fe40000800000 */
[----:B------:R-:W-:-:S03]  /*4790*/  LOP3.LUT R7, R5, R2, RZ, 0x3c, !PT ;  /* 0x0000000205077212 */ /* 0x000fc600078e3cff */
[----:B------:R-:W-:Y:S01]  /*47a0*/  IMAD R6, R0, 0x8, R3 ;  /* 0x0000000800067824 */ /* 0x000fe200078e0203 */
[----:B------:R-:W-:Y:S01]  /*47b0*/  SHF.L.U32 R5, R7, 0x1f, RZ ;  /* 0x0000001f07057819 */ /* 0x000fe200000006ff */
[----:B-1----:R-:W-:Y:S06]  /*47c0*/  @!P0 BRA `(.L_x_74) ;  /* 0x0000000400ec8947 */ /* 0x002fec0003800000 */
.L_x_93:
[----:B------:R-:W1:Y:S01]  /*47d0*/  SYNCS.PHASECHK.TRANS64.TRYWAIT P0, [R6+URZ], R5 ;  /* 0x00000005060075a7 */ /* 0x000e62000800017f */
[----:B------:R-:W-:-:S05]  /*47e0*/  VIADD R0, R0, 0x1 ;  /* 0x0000000100007836 */ /* 0x000fca0000000000 */
[----:B------:R-:W-:-:S04]  /*47f0*/  ISETP.NE.AND P1, PT, R0, 0xc, PT ;  /* 0x0000000c0000780c */ /* 0x000fc80003f25270 */
[----:B------:R-:W-:Y:S02]  /*4800*/  SEL R2, RZ, 0x1, P1 ;  /* 0x00000001ff027807 */ /* 0x000fe40000800000 */
[----:B------:R-:W-:Y:S02]  /*4810*/  SEL R0, R0, RZ, P1 ;  /* 0x000000ff00007207 */ /* 0x000fe40000800000 */
[----:B------:R-:W-:-:S03]  /*4820*/  LOP3.LUT R7, R7, R2, RZ, 0x3c, !PT ;  /* 0x0000000207077212 */ /* 0x000fc600078e3cff */
[----:B0-----:R-:W-:Y:S01]  /*4830*/  IMAD R9, R0, 0x8, R3 ;  /* 0x0000000800097824 */ /* 0x001fe200078e0203 */
[----:B------:R-:W-:Y:S01]  /*4840*/  SHF.L.U32 R4, R7, 0x1f, RZ ;  /* 0x0000001f07047819 */ /* 0x000fe200000006ff */
[----:B-1----:R-:W-:Y:S06]  /*4850*/  @!P0 BRA `(.L_x_75) ;  /* 0x0000000400dc8947 */ /* 0x002fec0003800000 */
.L_x_94:
        /* <DEDUP_REMOVED lines=9> */
.L_x_95:
        /* <DEDUP_REMOVED lines=9> */
.L_x_96:
        /* <DEDUP_REMOVED lines=9> */
.L_x_97:
        /* <DEDUP_REMOVED lines=9> */
.L_x_98:
        /* <DEDUP_REMOVED lines=9> */
.L_x_99:
        /* <DEDUP_REMOVED lines=9> */
.L_x_100:
        /* <DEDUP_REMOVED lines=9> */
.L_x_101:
[----:B------:R-:W1:Y:S01]  /*4c50*/  SYNCS.PHASECHK.TRANS64.TRYWAIT P0, [R6+URZ], R5 ;  /* 0x00000005060075a7 */ /* 0x000e62000800017f */
[----:B------:R-:W-:-:S05]  /*4c60*/  VIADD R0, R0, 0x1 ;  /* 0x0000000100007836 */ /* 0x000fca0000000000 */
[----:B------:R-:W-:-:S04]  /*4c70*/  ISETP.NE.AND P1, PT, R0, 0xc, PT ;  /* 0x0000000c0000780c */ /* 0x000fc80003f25270 */
[----:B------:R-:W-:Y:S02]  /*4c80*/  SEL R2, RZ, 0x1, P1 ;  /* 0x00000001ff027807 */ /* 0x000fe40000800000 */
[----:B------:R-:W-:Y:S02]  /*4c90*/  SEL R0, R0, RZ, P1 ;  /* 0x000000ff00007207 */ /* 0x000fe40000800000 */
[----:B------:R-:W-:Y:S01]  /*4ca0*/  LOP3.LUT R2, R7, R2, RZ, 0x3c, !PT ;  /* 0x0000000207027212 */ /* 0x000fe200078e3cff */
[----:B-1----:R-:W-:Y:S06]  /*4cb0*/  @!P0 BRA `(.L_x_83) ;  /* 0x0000000400648947 */ /* 0x002fec0003800000 */
.L_x_102:
[----:B------:R-:W-:Y:S01]  /*4cc0*/  IMAD R3, R0, 0x8, R3 ;  /* 0x0000000800037824 */ /* 0x000fe200078e0203 */
[----:B------:R-:W-:-:S07]  /*4cd0*/  SHF.L.U32 R0, R2, 0x1f, RZ ;  /* 0x0000001f02007819 */ /* 0x000fce00000006ff */
.L_x_84:
[----:B--2---:R2:W3:Y:S02]  /*4ce0*/  SYNCS.PHASECHK.TRANS64.TRYWAIT P0, [R3+URZ], R0 ;  /* 0x00000000030075a7 */ /* 0x0044e4000800017f */
[----:B---3--:R-:W-:Y:S05]  /*4cf0*/  @!P0 NANOSLEEP.SYNCS 0x989680 ;  /* 0x009896800000895d */ /* 0x008fea0003900000 */
[----:B------:R-:W3:Y:S02]  /*4d00*/  @!P0 SYNCS.PHASECHK.TRANS64 P0, [R3+URZ], R0 ;  /* 0x00000000030085a7 */ /* 0x000ee4000800007f */
[----:B---3--:R-:W-:Y:S05]  /*4d10*/  @!P0 BRA `(.L_x_84) ;  /* 0xfffffffc00f08947 */ /* 0x008fea000383ffff */
.L_x_71:
[----:B------:R-:W-:Y:S05]  /*4d20*/  BSYNC B0 ;  /* 0x0000000000007941 */ /* 0x000fea0003800000 */
.L_x_70:
[----:B------:R-:W-:Y:S05]  /*4d30*/  EXIT ;  /* 0x000000000000794d */ /* 0x000fea0003800000 */
.L_x_22:
[----:B-1----:R1:W2:Y:S02]  /*4d40*/  SYNCS.PHASECHK.TRANS64.TRYWAIT P1, [R3+URZ], R0 ;  /* 0x00000000030075a7 */ /* 0x0022a4000802017f */
[----:B--2---:R-:W-:Y:S05]  /*4d50*/  @!P1 NANOSLEEP.SYNCS 0x989680 ;  /* 0x009896800000995d */ /* 0x004fea0003900000 */
[----:B------:R-:W2:Y:S02]  /*4d60*/  @!P1 SYNCS.PHASECHK.TRANS64 P1, [R3+URZ], R0 ;  /* 0x00000000030095a7 */ /* 0x000ea4000802007f */
[----:B--2---:R-:W-:Y:S05]  /*4d70*/  @!P1 BRA `(.L_x_22) ;  /* 0xfffffffc00f09947 */ /* 0x004fea000383ffff */
[----:B------:R-:W-:Y:S05]  /*4d80*/  BRA `(.L_x_21) ;  /* 0xffffffc8002c7947 */ /* 0x000fea000383ffff */
.L_x_27:
[----:B-1----:R1:W2:Y:S02]  /*4d90*/  SYNCS.PHASECHK.TRANS64.TRYWAIT P1, [R4+URZ], R3 ;  /* 0x00000003040075a7 */ /* 0x0022a4000802017f */
[----:B--2---:R-:W-:Y:S05]  /*4da0*/  @!P1 NANOSLEEP.SYNCS 0x989680 ;  /* 0x009896800000995d */ /* 0x004fea0003900000 */
[----:B------:R-:W2:Y:S02]  /*4db0*/  @!P1 SYNCS.PHASECHK.TRANS64 P1, [R4+URZ], R3 ;  /* 0x00000003040095a7 */ /* 0x000ea4000802007f */
[----:B--2---:R-:W-:Y:S05]  /*4dc0*/  @!P1 BRA `(.L_x_27) ;  /* 0xfffffffc00f09947 */ /* 0x004fea000383ffff */
[----:B------:R-:W-:Y:S05]  /*4dd0*/  BRA `(.L_x_26) ;  /* 0xffffffcc001c7947 */ /* 0x000fea000383ffff */
.L_x_58:
[----:B------:R-:W-:Y:S01]  /*4de0*/  BSSY B1, `(.L_x_85) ;  /* 0x0000006000017945 */ /* 0x000fe20003800000 */
[----:B------:R-:W-:-:S07]  /*4df0*/  IMAD.MOV.U32 R15, RZ, RZ, -0x1 ;  /* 0xffffffffff0f7424 */ /* 0x000fce00078e00ff */
[----:B------:R-:W-:Y:S05]  /*4e00*/  WARPSYNC.COLLECTIVE R15, `(.L_x_86) ;  /* 0x000000000f0c7348 */ /* 0x000fea0003c00000 */
[----:B------:R-:W-:Y:S02]  /*4e10*/  ELECT P6, UR62, PT ;  /* 0x00000000003e782f */ /* 0x000fe400038c0000 */
[----:B------:R-:W-:Y:S01]  /*4e20*/  MOV R14, UR62 ;  /* 0x0000003e000e7c02 */ /* 0x000fe20008000f00 */
[----:B------:R-:W-:Y:S10]  /*4e30*/  ENDCOLLECTIVE ;  /* 0x000000000000791b */ /* 0x000ff40003800000 */
.L_x_86:
[----:B------:R-:W-:Y:S05]  /*4e40*/  BSYNC B1 ;  /* 0x0000000000017941 */ /* 0x000fea0003800000 */
.L_x_85:
[----:B------:R-:W-:Y:S05]  /*4e50*/  BRA `(.L_x_87) ;  /* 0xffffffec00207947 */ /* 0x000fea000383ffff */
.L_x_61:
[----:B0-----:R0:W1:Y:S02]  /*4e60*/  SYNCS.PHASECHK.TRANS64.TRYWAIT P0, [R14+URZ+0x60], R3 ;  /* 0x000060030e0075a7 */ /* 0x001064000800017f */
[----:B-1----:R-:W-:Y:S05]  /*4e70*/  @!P0 NANOSLEEP.SYNCS 0x989680 ;  /* 0x009896800000895d */ /* 0x002fea0003900000 */
[----:B------:R-:W1:Y:S02]  /*4e80*/  @!P0 SYNCS.PHASECHK.TRANS64 P0, [R14+URZ+0x60], R3 ;  /* 0x000060030e0085a7 */ /* 0x000e64000800007f */
[----:B-1----:R-:W-:Y:S05]  /*4e90*/  @!P0 BRA `(.L_x_61) ;  /* 0xfffffffc00f08947 */ /* 0x002fea000383ffff */
[----:B------:R-:W-:Y:S05]  /*4ea0*/  BRA `(.L_x_88) ;  /* 0xffffffec00587947 */ /* 0x000fea000383ffff */
.L_x_69:
[----:B------:R-:W-:Y:S01]  /*4eb0*/  BSSY B0, `(.L_x_89) ;  /* 0x0000006000007945 */ /* 0x000fe20003800000 */
[----:B------:R-:W-:-:S07]  /*4ec0*/  IMAD.MOV.U32 R15, RZ, RZ, -0x1 ;  /* 0xffffffffff0f7424 */ /* 0x000fce00078e00ff */
[----:B------:R-:W-:Y:S05]  /*4ed0*/  WARPSYNC.COLLECTIVE R15, `(.L_x_90) ;  /* 0x000000000f0c7348 */ /* 0x000fea0003c00000 */
[----:B------:R-:W-:Y:S02]  /*4ee0*/  ELECT P6, UR62, PT ;  /* 0x00000000003e782f */ /* 0x000fe400038c0000 */
[----:B------:R-:W-:Y:S01]  /*4ef0*/  MOV R14, UR62 ;  /* 0x0000003e000e7c02 */ /* 0x000fe20008000f00 */
[----:B------:R-:W-:Y:S10]  /*4f00*/  ENDCOLLECTIVE ;  /* 0x000000000000791b */ /* 0x000ff40003800000 */
.L_x_90:
[----:B------:R-:W-:Y:S05]  /*4f10*/  BSYNC B0 ;  /* 0x0000000000007941 */ /* 0x000fea0003800000 */
.L_x_89:
[----:B------:R-:W-:Y:S05]  /*4f20*/  BRA `(.L_x_91) ;  /* 0xfffffff400b07947 */ /* 0x000fea000383ffff */
.L_x_73:
[----:B0-----:R0:W1:Y:S02]  /*4f30*/  SYNCS.PHASECHK.TRANS64.TRYWAIT P0, [R7+URZ], R2 ;  /* 0x00000002070075a7 */ /* 0x001064000800017f */
[----:B-1----:R-:W-:Y:S05]  /*4f40*/  @!P0 NANOSLEEP.SYNCS 0x989680 ;  /* 0x009896800000895d */ /* 0x002fea0003900000 */
[----:B------:R-:W1:Y:S02]  /*4f50*/  @!P0 SYNCS.PHASECHK.TRANS64 P0, [R7+URZ], R2 ;  /* 0x00000002070085a7 */ /* 0x000e64000800007f */
[----:B-1----:R-:W-:Y:S05]  /*4f60*/  @!P0 BRA `(.L_x_73) ;  /* 0xfffffffc00f08947 */ /* 0x002fea000383ffff */
[----:B------:R-:W-:Y:S05]  /*4f70*/  BRA `(.L_x_92) ;  /* 0xfffffff400f07947 */ /* 0x000fea000383ffff */
.L_x_74:
[----:B0-----:R0:W1:Y:S02]  /*4f80*/  SYNCS.PHASECHK.TRANS64.TRYWAIT P0, [R9+URZ], R4 ;  /* 0x00000004090075a7 */ /* 0x001064000800017f */
[----:B-1----:R-:W-:Y:S05]  /*4f90*/  @!P0 NANOSLEEP.SYNCS 0x989680 ;  /* 0x009896800000895d */ /* 0x002fea0003900000 */
[----:B------:R-:W1:Y:S02]  /*4fa0*/  @!P0 SYNCS.PHASECHK.TRANS64 P0, [R9+URZ], R4 ;  /* 0x00000004090085a7 */ /* 0x000e64000800007f */
[----:B-1----:R-:W-:Y:S05]  /*4fb0*/  @!P0 BRA `(.L_x_74) ;  /* 0xfffffffc00f08947 */ /* 0x002fea000383ffff */
[----:B------:R-:W-:Y:S05]  /*4fc0*/  BRA `(.L_x_93) ;  /* 0xfffffff800007947 */ /* 0x000fea000383ffff */
.L_x_75:
[----:B0-----:R0:W1:Y:S02]  /*4fd0*/  SYNCS.PHASECHK.TRANS64.TRYWAIT P0, [R6+URZ], R5 ;  /* 0x00000005060075a7 */ /* 0x001064000800017f */
[----:B-1----:R-:W-:Y:S05]  /*4fe0*/  @!P0 NANOSLEEP.SYNCS 0x989680 ;  /* 0x009896800000895d */ /* 0x002fea0003900000 */
[----:B------:R-:W1:Y:S02]  /*4ff0*/  @!P0 SYNCS.PHASECHK.TRANS64 P0, [R6+URZ], R5 ;  /* 0x00000005060085a7 */ /* 0x000e64000800007f */
[----:B-1----:R-:W-:Y:S05]  /*5000*/  @!P0 BRA `(.L_x_75) ;  /* 0xfffffffc00f08947 */ /* 0x002fea000383ffff */
[----:B------:R-:W-:Y:S05]  /*5010*/  BRA `(.L_x_94) ;  /* 0xfffffff800107947 */ /* 0x000fea000383ffff */
.L_x_76:
[----:B0-----:R0:W1:Y:S02]  /*5020*/  SYNCS.PHASECHK.TRANS64.TRYWAIT P0, [R9+URZ], R4 ;  /* 0x00000004090075a7 */ /* 0x001064000800017f */
[----:B-1----:R-:W-:Y:S05]  /*5030*/  @!P0 NANOSLEEP.SYNCS 0x989680 ;  /* 0x009896800000895d */ /* 0x002fea0003900000 */
[----:B------:R-:W1:Y:S02]  /*5040*/  @!P0 SYNCS.PHASECHK.TRANS64 P0, [R9+URZ], R4 ;  /* 0x00000004090085a7 */ /* 0x000e64000800007f */
[----:B-1----:R-:W-:Y:S05]  /*5050*/  @!P0 BRA `(.L_x_76) ;  /* 0xfffffffc00f08947 */ /* 0x002fea000383ffff */
[----:B------:R-:W-:Y:S05]  /*5060*/  BRA `(.L_x_95) ;  /* 0xfffffff800207947 */ /* 0x000fea000383ffff */
.L_x_77:
[----:B0-----:R0:W1:Y:S02]  /*5070*/  SYNCS.PHASECHK.TRANS64.TRYWAIT P0, [R6+URZ], R5 ;  /* 0x00000005060075a7 */ /* 0x001064000800017f */
[----:B-1----:R-:W-:Y:S05]  /*5080*/  @!P0 NANOSLEEP.SYNCS 0x989680 ;  /* 0x009896800000895d */ /* 0x002fea0003900000 */
[----:B------:R-:W1:Y:S02]  /*5090*/  @!P0 SYNCS.PHASECHK.TRANS64 P0, [R6+URZ], R5 ;  /* 0x00000005060085a7 */ /* 0x000e64000800007f */
[----:B-1----:R-:W-:Y:S05]  /*50a0*/  @!P0 BRA `(.L_x_77) ;  /* 0xfffffffc00f08947 */ /* 0x002fea000383ffff */
[----:B------:R-:W-:Y:S05]  /*50b0*/  BRA `(.L_x_96) ;  /* 0xfffffff800307947 */ /* 0x000fea000383ffff */
.L_x_78:
[----:B0-----:R0:W1:Y:S02]  /*50c0*/  SYNCS.PHASECHK.TRANS64.TRYWAIT P0, [R9+URZ], R4 ;  /* 0x00000004090075a7 */ /* 0x001064000800017f */
[----:B-1----:R-:W-:Y:S05]  /*50d0*/  @!P0 NANOSLEEP.SYNCS 0x989680 ;  /* 0x009896800000895d */ /* 0x002fea0003900000 */
[----:B------:R-:W1:Y:S02]  /*50e0*/  @!P0 SYNCS.PHASECHK.TRANS64 P0, [R9+URZ], R4 ;  /* 0x00000004090085a7 */ /* 0x000e64000800007f */
[----:B-1----:R-:W-:Y:S05]  /*50f0*/  @!P0 BRA `(.L_x_78) ;  /* 0xfffffffc00f08947 */ /* 0x002fea000383ffff */
[----:B------:R-:W-:Y:S05]  /*5100*/  BRA `(.L_x_97) ;  /* 0xfffffff800407947 */ /* 0x000fea000383ffff */
.L_x_79:
[----:B0-----:R0:W1:Y:S02]  /*5110*/  SYNCS.PHASECHK.TRANS64.TRYWAIT P0, [R6+URZ], R5 ;  /* 0x00000005060075a7 */ /* 0x001064000800017f */
[----:B-1----:R-:W-:Y:S05]  /*5120*/  @!P0 NANOSLEEP.SYNCS 0x989680 ;  /* 0x009896800000895d */ /* 0x002fea0003900000 */
[----:B------:R-:W1:Y:S02]  /*5130*/  @!P0 SYNCS.PHASECHK.TRANS64 P0, [R6+URZ], R5 ;  /* 0x00000005060085a7 */ /* 0x000e64000800007f */
[----:B-1----:R-:W-:Y:S05]  /*5140*/  @!P0 BRA `(.L_x_79) ;  /* 0xfffffffc00f08947 */ /* 0x002fea000383ffff */
[----:B------:R-:W-:Y:S05]  /*5150*/  BRA `(.L_x_98) ;  /* 0xfffffff800507947 */ /* 0x000fea000383ffff */
.L_x_80:
[----:B0-----:R0:W1:Y:S02]  /*5160*/  SYNCS.PHASECHK.TRANS64.TRYWAIT P0, [R9+URZ], R4 ;  /* 0x00000004090075a7 */ /* 0x001064000800017f */
[----:B-1----:R-:W-:Y:S05]  /*5170*/  @!P0 NANOSLEEP.SYNCS 0x989680 ;  /* 0x009896800000895d */ /* 0x002fea0003900000 */
[----:B------:R-:W1:Y:S02]  /*5180*/  @!P0 SYNCS.PHASECHK.TRANS64 P0, [R9+URZ], R4 ;  /* 0x00000004090085a7 */ /* 0x000e64000800007f */
[----:B-1----:R-:W-:Y:S05]  /*5190*/  @!P0 BRA `(.L_x_80) ;  /* 0xfffffffc00f08947 */ /* 0x002fea000383ffff */
[----:B------:R-:W-:Y:S05]  /*51a0*/  BRA `(.L_x_99) ;  /* 0xfffffff800607947 */ /* 0x000fea000383ffff */
.L_x_81:
[----:B0-----:R0:W1:Y:S02]  /*51b0*/  SYNCS.PHASECHK.TRANS64.TRYWAIT P0, [R6+URZ], R5 ;  /* 0x00000005060075a7 */ /* 0x001064000800017f */
[----:B-1----:R-:W-:Y:S05]  /*51c0*/  @!P0 NANOSLEEP.SYNCS 0x989680 ;  /* 0x009896800000895d */ /* 0x002fea0003900000 */
[----:B------:R-:W1:Y:S02]  /*51d0*/  @!P0 SYNCS.PHASECHK.TRANS64 P0, [R6+URZ], R5 ;  /* 0x00000005060085a7 */ /* 0x000e64000800007f */
[----:B-1----:R-:W-:Y:S05]  /*51e0*/  @!P0 BRA `(.L_x_81) ;  /* 0xfffffffc00f08947 */ /* 0x002fea000383ffff */
[----:B------:R-:W-:Y:S05]  /*51f0*/  BRA `(.L_x_100) ;  /* 0xfffffff800707947 */ /* 0x000fea000383ffff */
.L_x_82:
[----:B0-----:R0:W1:Y:S02]  /*5200*/  SYNCS.PHASECHK.TRANS64.TRYWAIT P0, [R9+URZ], R4 ;  /* 0x00000004090075a7 */ /* 0x001064000800017f */
[----:B-1----:R-:W-:Y:S05]  /*5210*/  @!P0 NANOSLEEP.SYNCS 0x989680 ;  /* 0x009896800000895d */ /* 0x002fea0003900000 */
[----:B------:R-:W1:Y:S02]  /*5220*/  @!P0 SYNCS.PHASECHK.TRANS64 P0, [R9+URZ], R4 ;  /* 0x00000004090085a7 */ /* 0x000e64000800007f */
[----:B-1----:R-:W-:Y:S05]  /*5230*/  @!P0 BRA `(.L_x_82) ;  /* 0xfffffffc00f08947 */ /* 0x002fea000383ffff */
[----:B------:R-:W-:Y:S05]  /*5240*/  BRA `(.L_x_101) ;  /* 0xfffffff800807947 */ /* 0x000fea000383ffff */
.L_x_83:
[----:B-1----:R1:W2:Y:S02]  /*5250*/  SYNCS.PHASECHK.TRANS64.TRYWAIT P0, [R6+URZ], R5 ;  /* 0x00000005060075a7 */ /* 0x0022a4000800017f */
[----:B--2---:R-:W-:Y:S05]  /*5260*/  @!P0 NANOSLEEP.SYNCS 0x989680 ;  /* 0x009896800000895d */ /* 0x004fea0003900000 */
[----:B------:R-:W2:Y:S02]  /*5270*/  @!P0 SYNCS.PHASECHK.TRANS64 P0, [R6+URZ], R5 ;  /* 0x00000005060085a7 */ /* 0x000ea4000800007f */
[----:B--2---:R-:W-:Y:S05]  /*5280*/  @!P0 BRA `(.L_x_83) ;  /* 0xfffffffc00f08947 */ /* 0x004fea000383ffff */
[----:B------:R-:W-:Y:S05]  /*5290*/  BRA `(.L_x_102) ;  /* 0xfffffff800887947 */ /* 0x000fea000383ffff */
.L_x_103:
[----:B------:R-:W-:-:S00]  /*52a0*/  BRA `(.L_x_103) ;  /* 0xfffffffc00fc7947 */ /* 0x000fc0000383ffff */
[----:B------:R-:W-:-:S00]  /*52b0*/  NOP ;  /* 0x0000000000007918 */ /* 0x000fc00000000000 */
        /* <DEDUP_REMOVED lines=12> */
.L_x_104:


//--------------------- .nv.global.init           --------------------------
	.section	.nv.global.init,"aw",@progbits
.nv.global.init:
	.type		$str$22,@object
	.size		$str$22,($str$23 - $str$22)
$str$22:
        /*0000*/ 	.byte	0x6b, 0x5f, 0x74, 0x69, 0x6c, 0x65, 0x5f, 0x63, 0x6f, 0x75, 0x6e, 0x74, 0x20, 0x3e, 0x3d, 0x20
        /*0010*/ 	.byte	0x31, 0x00
	.type		$str$23,@object
	.size		$str$23,(__unnamed_1 - $str$23)
$str$23:
        /*0012*/ 	.byte	0x2f, 0x74, 0x6d, 0x70, 0x2f, 0x63, 0x75, 0x74, 0x6c, 0x61, 0x73, 0x73, 0x5f, 0x73, 0x77, 0x65
        /*0022*/ 	.byte	0x65, 0x70, 0x5f, 0x73, 0x72, 0x63, 0x2f, 0x69, 0x6e, 0x63, 0x6c, 0x75, 0x64, 0x65, 0x2f, 0x63
        /*0032*/ 	.byte	0x75, 0x74, 0x6c, 0x61, 0x73, 0x73, 0x2f, 0x67, 0x65, 0x6d, 0x6d, 0x2f, 0x63, 0x6f, 0x6c, 0x6c
        /*0042*/ 	.byte	0x65, 0x63, 0x74, 0x69, 0x76, 0x65, 0x2f, 0x73, 0x6d, 0x39, 0x30, 0x5f, 0x6d, 0x6d, 0x61, 0x5f
        /*0052*/ 	.byte	0x74, 0x6d, 0x61, 0x5f, 0x67, 0x6d, 0x6d, 0x61, 0x5f, 0x73, 0x73, 0x5f, 0x77, 0x61, 0x72, 0x70
        /*0062*/ 	.byte	0x73, 0x70, 0x65, 0x63, 0x69, 0x61, 0x6c, 0x69, 0x7a, 0x65, 0x64, 0x2e, 0x68, 0x70, 0x70, 0x00
	.type		__unnamed_1,@object
	.size		__unnamed_1,(.L_0 - __unnamed_1)
__unnamed_1:
        /*0072*/ 	.byte	0x76, 0x6f, 0x69, 0x64, 0x20, 0x63, 0x75, 0x74, 0x6c, 0x61, 0x73, 0x73, 0x3a, 0x3a, 0x67, 0x65
        /* <DEDUP_REMOVED lines=180> */
        /*0bc2*/ 	.byte	0x5d, 0x00
.L_0:


//--------------------- .nv.shared._ZN7cutlass13device_kernelINS_4gemm6kernel13GemmUniversalIN4cute5tupleIJiiiiEEENS1_10collective13CollectiveMmaINS1_34MainloopSm90TmaGmmaWarpSpecializedILi12ENS5_IJNS4_1CILi2EEENSA_ILi1EEESC_EEENS1_35KernelTmaWarpSpecializedCooperativeEEENS5_IJNSA_ILi128EEENSA_ILi16EEENSA_ILi64EEEEEENS_6half_tENS5_IJlSC_lEEESK_SL_NS4_8TiledMMAINS4_8MMA_AtomIJNS4_4SM904GMMA25MMA_64x16x16_F32F16F16_SSILNSP_5MajorE0ELSR_0ELNSP_7ScaleInE1ELSS_1EEEEEENS4_6LayoutISD_NS5_IJSC_NSA_ILi0EEESW_EEEEENS5_IJNS4_10UnderscoreESZ_SZ_EEEEENS4_13SM90_TMA_LOADENS4_14ComposedLayoutINS4_7SwizzleILi3ELi4ELi3EEENS4_18smem_ptr_flag_bitsILi16EEENSV_INS5_IJNSA_ILi8EEESI_EEENS5_IJSI_SC_EEEEEEEvNS4_8identityENS4_23SM90_TMA_LOAD_MULTICASTES1C_vS1D_EENS_8epilogue10collective6detail29Sm90TmaWarpSpecializedAdapterINS1H_15DefaultEpilogueISK_SL_SL_NS1G_6thread17LinearCombinationISK_Li1EffLNS1L_9ScaleType4KindE0ELNS_15FloatRoundStyleE2ESK_EENS1_15EpilogueDefaultEEEEEvvEEEEvNT_6ParamsE --------------------------
	.section	.nv.shared._ZN7cutlass13device_kernelINS_4gemm6kernel13GemmUniversalIN4cute5tupleIJiiiiEEENS1_10collective13CollectiveMmaINS1_34MainloopSm90TmaGmmaWarpSpecializedILi12ENS5_IJNS4_1CILi2EEENSA_ILi1EEESC_EEENS1_35KernelTmaWarpSpecializedCooperativeEEENS5_IJNSA_ILi128EEENSA_ILi16EEENSA_ILi64EEEEEENS_6half_tENS5_IJlSC_lEEESK_SL_NS4_8TiledMMAINS4_8MMA_AtomIJNS4_4SM904GMMA25MMA_64x16x16_F32F16F16_SSILNSP_5MajorE0ELSR_0ELNSP_7ScaleInE1ELSS_1EEEEEENS4_6LayoutISD_NS5_IJSC_NSA_ILi0EEESW_EEEEENS5_IJNS4_10UnderscoreESZ_SZ_EEEEENS4_13SM90_TMA_LOADENS4_14ComposedLayoutINS4_7SwizzleILi3ELi4ELi3EEENS4_18smem_ptr_flag_bitsILi16EEENSV_INS5_IJNSA_ILi8EEESI_EEENS5_IJSI_SC_EEEEEEEvNS4_8identityENS4_23SM90_TMA_LOAD_MULTICASTES1C_vS1D_EENS_8epilogue10collective6detail29Sm90TmaWarpSpecializedAdapterINS1H_15DefaultEpilogueISK_SL_SL_NS1G_6thread17LinearCombinationISK_Li1EffLNS1L_9ScaleType4KindE0ELNS_15FloatRoundStyleE2ESK_EENS1_15EpilogueDefaultEEEEEvvEEEEvNT_6ParamsE,"aw",@nobits
	.sectionflags	@""
	.align	16
	.zero		1024


//--------------------- .nv.shared.reserved.0     --------------------------
	.section	.nv.shared.reserved.0,"aw",@nobits
	.weak		__nv_reservedSMEM_offset_0_alias
	.size		__nv_reservedSMEM_offset_0_alias, 0, 0
	.other		__nv_reservedSMEM_offset_0_alias,@"STO_CUDA_RESERVED_SHARED STV_DEFAULT"
__nv_reservedSMEM_offset_0_alias:
	.zero		0


//--------------------- .nv.global                --------------------------
	.section	.nv.global,"aw",@nobits
.nv.global:
	.type		_ZN40_INTERNAL_8d59fce3_4_k_cu_de6eec87_140974cute1_E,@object
	.size		_ZN40_INTERNAL_8d59fce3_4_k_cu_de6eec87_140974cute1_E,(_ZN40_INTERNAL_8d59fce3_4_k_cu_de6eec87_140974cuda3std3__45__cpo6cbeginE - _ZN40_INTERNAL_8d59fce3_4_k_cu_de6eec87_140974cute1_E)
_ZN40_INTERNAL_8d59fce3_4_k_cu_de6eec87_140974cute1_E:
	.zero		1
	.type		_ZN40_INTERNAL_8d59fce3_4_k_cu_de6eec87_140974cuda3std3__45__cpo6cbeginE,@object
	.size		_ZN40_INTERNAL_8d59fce3_4_k_cu_de6eec87_140974cuda3std3__45__cpo6cbeginE,(_ZN40_INTERNAL_8d59fce3_4_k_cu_de6eec87_140974cuda3std3__48in_placeE - _ZN40_INTERNAL_8d59fce3_4_k_cu_de6eec87_140974cuda3std3__45__cpo6cbeginE)
_ZN40_INTERNAL_8d59fce3_4_k_cu_de6eec87_140974cuda3std3__45__cpo6cbeginE:
	.zero		1
	.type		_ZN40_INTERNAL_8d59fce3_4_k_cu_de6eec87_140974cuda3std3__48in_placeE,@object
	.size		_ZN40_INTERNAL_8d59fce3_4_k_cu_de6eec87_140974cuda3std3__48in_placeE,(_ZN40_INTERNAL_8d59fce3_4_k_cu_de6eec87_140974cuda3std6ranges3__45__cpo9iter_moveE - _ZN40_INTERNAL_8d59fce3_4_k_cu_de6eec87_140974cuda3std3__48in_placeE)
_ZN40_INTERNAL_8d59fce3_4_k_cu_de6eec87_140974cuda3std3__48in_placeE:
	.zero		1
	.type		_ZN40_INTERNAL_8d59fce3_4_k_cu_de6eec87_140974cuda3std6ranges3__45__cpo9iter_moveE,@object
	.size		_ZN40_INTERNAL_8d59fce3_4_k_cu_de6eec87_140974cuda3std6ranges3__45__cpo9iter_moveE,(_ZN40_INTERNAL_8d59fce3_4_k_cu_de6eec87_140974cuda3std3__45__cpo5beginE - _ZN40_INTERNAL_8d59fce3_4_k_cu_de6eec87_140974cuda3std6ranges3__45__cpo9iter_moveE)
_ZN40_INTERNAL_8d59fce3_4_k_cu_de6eec87_140974cuda3std6ranges3__45__cpo9iter_moveE:
	.zero		1
	.type		_ZN40_INTERNAL_8d59fce3_4_k_cu_de6eec87_140974cuda3std3__45__cpo5beginE,@object
	.size		_ZN40_INTERNAL_8d59fce3_4_k_cu_de6eec87_140974cuda3std3__45__cpo5beginE,(_ZN40_INTERNAL_8d59fce3_4_k_cu_de6eec87_140974cuda3std3__442_GLOBAL__N__8d59fce3_4_k_cu_de6eec87_140976ignoreE - _ZN40_INTERNAL_8d59fce3_4_k_cu_de6eec87_140974cuda3std3__45__cpo5beginE)
_ZN40_INTERNAL_8d59fce3_4_k_cu_de6eec87_140974cuda3std3__45__cpo5beginE:
	.zero		1
	.type		_ZN40_INTERNAL_8d59fce3_4_k_cu_de6eec87_140974cuda3std3__442_GLOBAL__N__8d59fce3_4_k_cu_de6eec87_140976ignoreE,@object
	.size		_ZN40_INTERNAL_8d59fce3_4_k_cu_de6eec87_140974cuda3std3__442_GLOBAL__N__8d59fce3_4_k_cu_de6eec87_140976ignoreE,(_ZN40_INTERNAL_8d59fce3_4_k_cu_de6eec87_140974cute7productE - _ZN40_INTERNAL_8d59fce3_4_k_cu_de6eec87_140974cuda3std3__442_GLOBAL__N__8d59fce3_4_k_cu_de6eec87_140976ignoreE)
_ZN40_INTERNAL_8d59fce3_4_k_cu_de6eec87_140974cuda3std3__442_GLOBAL__N__8d59fce3_4_k_cu_de6eec87_140976ignoreE:
	.zero		1
	.type		_ZN40_INTERNAL_8d59fce3_4_k_cu_de6eec87_140974cute7productE,@object
	.size		_ZN40_INTERNAL_8d59fce3_4_k_cu_de6eec87_140974cute7productE,(_ZN40_INTERNAL_8d59fce3_4_k_cu_de6eec87_140974cuda3std3__45__cpo3endE - _ZN40_INTERNAL_8d59fce3_4_k_cu_de6eec87_140974cute7productE)
_ZN40_INTERNAL_8d59fce3_4_k_cu_de6eec87_140974cute7productE:
	.zero		1
	.type		_ZN40_INTERNAL_8d59fce3_4_k_cu_de6eec87_140974cuda3std3__45__cpo3endE,@object
	.size		_ZN40_INTERNAL_8d59fce3_4_k_cu_de6eec87_140974cuda3std3__45__cpo3endE,(_ZN40_INTERNAL_8d59fce3_4_k_cu_de6eec87_140974cuda3std3__419piecewise_constructE - _ZN40_INTERNAL_8d59fce3_4_k_cu_de6eec87_140974cuda3std3__45__cpo3endE)
_ZN40_INTERNAL_8d59fce3_4_k_cu_de6eec87_140974cuda3std3__45__cpo3endE:
	.zero		1
	.type		_ZN40_INTERNAL_8d59fce3_4_k_cu_de6eec87_140974cuda3std3__419piecewise_constructE,@object
	.size		_ZN40_INTERNAL_8d59fce3_4_k_cu_de6eec87_140974cuda3std3__419piecewise_constructE,(_ZN40_INTERNAL_8d59fce3_4_k_cu_de6eec87_140974cuda3std3__45__cpo4cendE - _ZN40_INTERNAL_8d59fce3_4_k_cu_de6eec87_140974cuda3std3__419piecewise_constructE)
_ZN40_INTERNAL_8d59fce3_4_k_cu_de6eec87_140974cuda3std3__419piecewise_constructE:
	.zero		1
	.type		_ZN40_INTERNAL_8d59fce3_4_k_cu_de6eec87_140974cuda3std3__45__cpo4cendE,@object
	.size		_ZN40_INTERNAL_8d59fce3_4_k_cu_de6eec87_140974cuda3std3__45__cpo4cendE,(_ZN40_INTERNAL_8d59fce3_4_k_cu_de6eec87_140974cuda3std6ranges3__45__cpo4swapE - _ZN40_INTERNAL_8d59fce3_4_k_cu_de6eec87_140974cuda3std3__45__cpo4cendE)
_ZN40_INTERNAL_8d59fce3_4_k_cu_de6eec87_140974cuda3std3__45__cpo4cendE:
	.zero		1
	.type		_ZN40_INTERNAL_8d59fce3_4_k_cu_de6eec87_140974cuda3std6ranges3__45__cpo4swapE,@object
	.size		_ZN40_INTERNAL_8d59fce3_4_k_cu_de6eec87_140974cuda3std6ranges3__45__cpo4swapE,(.L_8 - _ZN40_INTERNAL_8d59fce3_4_k_cu_de6eec87_140974cuda3std6ranges3__45__cpo4swapE)
_ZN40_INTERNAL_8d59fce3_4_k_cu_de6eec87_140974cuda3std6ranges3__45__cpo4swapE:
	.zero		1
.L_8:


//--------------------- .nv.constant0._ZN7cutlass13device_kernelINS_4gemm6kernel13GemmUniversalIN4cute5tupleIJiiiiEEENS1_10collective13CollectiveMmaINS1_34MainloopSm90TmaGmmaWarpSpecializedILi12ENS5_IJNS4_1CILi2EEENSA_ILi1EEESC_EEENS1_35KernelTmaWarpSpecializedCooperativeEEENS5_IJNSA_ILi128EEENSA_ILi16EEENSA_ILi64EEEEEENS_6half_tENS5_IJlSC_lEEESK_SL_NS4_8TiledMMAINS4_8MMA_AtomIJNS4_4SM904GMMA25MMA_64x16x16_F32F16F16_SSILNSP_5MajorE0ELSR_0ELNSP_7ScaleInE1ELSS_1EEEEEENS4_6LayoutISD_NS5_IJSC_NSA_ILi0EEESW_EEEEENS5_IJNS4_10UnderscoreESZ_SZ_EEEEENS4_13SM90_TMA_LOADENS4_14ComposedLayoutINS4_7SwizzleILi3ELi4ELi3EEENS4_18smem_ptr_flag_bitsILi16EEENSV_INS5_IJNSA_ILi8EEESI_EEENS5_IJSI_SC_EEEEEEEvNS4_8identityENS4_23SM90_TMA_LOAD_MULTICASTES1C_vS1D_EENS_8epilogue10collective6detail29Sm90TmaWarpSpecializedAdapterINS1H_15DefaultEpilogueISK_SL_SL_NS1G_6thread17LinearCombinationISK_Li1EffLNS1L_9ScaleType4KindE0ELNS_15FloatRoundStyleE2ESK_EENS1_15EpilogueDefaultEEEEEvvEEEEvNT_6ParamsE --------------------------
	.section	.nv.constant0._ZN7cutlass13device_kernelINS_4gemm6kernel13GemmUniversalIN4cute5tupleIJiiiiEEENS1_10collective13CollectiveMmaINS1_34MainloopSm90TmaGmmaWarpSpecializedILi12ENS5_IJNS4_1CILi2EEENSA_ILi1EEESC_EEENS1_35KernelTmaWarpSpecializedCooperativeEEENS5_IJNSA_ILi128EEENSA_ILi16EEENSA_ILi64EEEEEENS_6half_tENS5_IJlSC_lEEESK_SL_NS4_8TiledMMAINS4_8MMA_AtomIJNS4_4SM904GMMA25MMA_64x16x16_F32F16F16_SSILNSP_5MajorE0ELSR_0ELNSP_7ScaleInE1ELSS_1EEEEEENS4_6LayoutISD_NS5_IJSC_NSA_ILi0EEESW_EEEEENS5_IJNS4_10UnderscoreESZ_SZ_EEEEENS4_13SM90_TMA_LOADENS4_14ComposedLayoutINS4_7SwizzleILi3ELi4ELi3EEENS4_18smem_ptr_flag_bitsILi16EEENSV_INS5_IJNSA_ILi8EEESI_EEENS5_IJSI_SC_EEEEEEEvNS4_8identityENS4_23SM90_TMA_LOAD_MULTICASTES1C_vS1D_EENS_8epilogue10collective6detail29Sm90TmaWarpSpecializedAdapterINS1H_15DefaultEpilogueISK_SL_SL_NS1G_6thread17LinearCombinationISK_Li1EffLNS1L_9ScaleType4KindE0ELNS_15FloatRoundStyleE2ESK_EENS1_15EpilogueDefaultEEEEEvvEEEEvNT_6ParamsE,"a",@progbits
	.sectionflags	@""
	.align	4
.nv.constant0._ZN7cutlass13device_kernelINS_4gemm6kernel13GemmUniversalIN4cute5tupleIJiiiiEEENS1_10collective13CollectiveMmaINS1_34MainloopSm90TmaGmmaWarpSpecializedILi12ENS5_IJNS4_1CILi2EEENSA_ILi1EEESC_EEENS1_35KernelTmaWarpSpecializedCooperativeEEENS5_IJNSA_ILi128EEENSA_ILi16EEENSA_ILi64EEEEEENS_6half_tENS5_IJlSC_lEEESK_SL_NS4_8TiledMMAINS4_8MMA_AtomIJNS4_4SM904GMMA25MMA_64x16x16_F32F16F16_SSILNSP_5MajorE0ELSR_0ELNSP_7ScaleInE1ELSS_1EEEEEENS4_6LayoutISD_NS5_IJSC_NSA_ILi0EEESW_EEEEENS5_IJNS4_10UnderscoreESZ_SZ_EEEEENS4_13SM90_TMA_LOADENS4_14ComposedLayoutINS4_7SwizzleILi3ELi4ELi3EEENS4_18smem_ptr_flag_bitsILi16EEENSV_INS5_IJNSA_ILi8EEESI_EEENS5_IJSI_SC_EEEEEEEvNS4_8identityENS4_23SM90_TMA_LOAD_MULTICASTES1C_vS1D_EENS_8epilogue10collective6detail29Sm90TmaWarpSpecializedAdapterINS1H_15DefaultEpilogueISK_SL_SL_NS1G_6thread17LinearCombinationISK_Li1EffLNS1L_9ScaleType4KindE0ELNS_15FloatRoundStyleE2ESK_EENS1_15EpilogueDefaultEEEEEvvEEEEvNT_6ParamsE:
	.zero		1664


//--------------------- SYMBOLS --------------------------

	.type		.nv.reservedSmem.offset0,@object
	.size		.nv.reservedSmem.offset0,0x4
	.type		__assertfail,@function
